//
// Generated by NVIDIA NVVM Compiler
//
// Compiler Build ID: CL-36424714
// Cuda compilation tools, release 13.0, V13.0.88
// Based on NVVM 20.0.0
//

.version 9.0
.target sm_100
.address_size 64

	// .globl	_Z11treadtesteriiPi
.extern .func  (.param .b32 func_retval0) vprintf
(
	.param .b64 vprintf_param_0,
	.param .b64 vprintf_param_1
)
;
.global .align 1 .b8 $str[15] = {40, 37, 100, 44, 37, 100, 41, 32, 37, 100, 32, 37, 100, 10};

.visible .entry _Z11treadtesteriiPi(
	.param .u32 _Z11treadtesteriiPi_param_0,
	.param .u32 _Z11treadtesteriiPi_param_1,
	.param .u64 .ptr .align 1 _Z11treadtesteriiPi_param_2
)
{
	.local .align 16 .b8 	__local_depot0[16];
	.reg .b64 	%SP;
	.reg .b64 	%SPL;
	.reg .pred 	%p<57>;
	.reg .b32 	%r<122>;
	.reg .b32 	%f<9>;
	.reg .b64 	%rd<50>;

	mov.u64 	%SPL, __local_depot0;
	cvta.local.u64 	%SP, %SPL;
	ld.param.u32 	%r55, [_Z11treadtesteriiPi_param_0];
	ld.param.u32 	%r56, [_Z11treadtesteriiPi_param_1];
	ld.param.u64 	%rd2, [_Z11treadtesteriiPi_param_2];
	cvta.to.global.u64 	%rd3, %rd2;
	add.u64 	%rd4, %SP, 0;
	add.u64 	%rd1, %SPL, 0;
	ld.global.u32 	%r57, [%rd3];
	add.s32 	%r58, %r57, 1;
	st.global.u32 	[%rd3], %r58;
	mov.u32 	%r1, %ntid.x;
	mov.u32 	%r59, %nctaid.x;
	mul.lo.s32 	%r2, %r1, %r59;
	cvt.rn.f32.s32 	%f1, %r55;
	cvt.rn.f32.s32 	%f2, %r2;
	div.rn.f32 	%f3, %f1, %f2;
	cvt.rpi.f32.f32 	%f4, %f3;
	cvt.rzi.s32.f32 	%r3, %f4;
	mov.u32 	%r4, %ntid.y;
	mov.u32 	%r5, %nctaid.y;
	mul.lo.s32 	%r6, %r4, %r5;
	cvt.rn.f32.s32 	%f5, %r56;
	cvt.rn.f32.u32 	%f6, %r6;
	div.rn.f32 	%f7, %f5, %f6;
	cvt.rpi.f32.f32 	%f8, %f7;
	cvt.rzi.s32.f32 	%r7, %f8;
	mov.u32 	%r8, %tid.y;
	mov.u32 	%r9, %ctaid.y;
	mad.lo.s32 	%r10, %r4, %r9, %r8;
	setp.lt.s32 	%p1, %r3, 1;
	@%p1 bra 	$L__BB0_44;
	and.b32  	%r11, %r7, 7;
	add.s32 	%r61, %r5, %r9;
	mad.lo.s32 	%r12, %r4, %r61, %r8;
	shl.b32 	%r62, %r5, 1;
	add.s32 	%r63, %r9, %r62;
	mad.lo.s32 	%r13, %r4, %r63, %r8;
	mad.lo.s32 	%r64, %r5, 3, %r9;
	mad.lo.s32 	%r14, %r4, %r64, %r8;
	shl.b32 	%r65, %r5, 2;
	add.s32 	%r66, %r9, %r65;
	mad.lo.s32 	%r15, %r4, %r66, %r8;
	mad.lo.s32 	%r67, %r5, 5, %r9;
	mad.lo.s32 	%r16, %r4, %r67, %r8;
	mad.lo.s32 	%r68, %r5, 6, %r9;
	mad.lo.s32 	%r17, %r4, %r68, %r8;
	mad.lo.s32 	%r69, %r5, 7, %r9;
	mad.lo.s32 	%r18, %r4, %r69, %r8;
	mov.u32 	%r70, %ctaid.x;
	mov.u32 	%r71, %tid.x;
	mad.lo.s32 	%r19, %r1, %r70, %r71;
	mov.b32 	%r109, 0;
	mov.u64 	%rd47, $str;
$L__BB0_2:
	setp.lt.s32 	%p2, %r7, 1;
	@%p2 bra 	$L__BB0_43;
	setp.lt.u32 	%p3, %r7, 8;
	mad.lo.s32 	%r21, %r109, %r2, %r19;
	mov.b32 	%r120, 0;
	@%p3 bra 	$L__BB0_22;
	and.b32  	%r73, %r7, 2147483640;
	neg.s32 	%r118, %r73;
	mov.u32 	%r110, %r10;
	mov.u32 	%r111, %r18;
	mov.u32 	%r112, %r17;
	mov.u32 	%r113, %r16;
	mov.u32 	%r114, %r15;
	mov.u32 	%r115, %r14;
	mov.u32 	%r116, %r13;
	mov.u32 	%r117, %r12;
$L__BB0_5:
	.pragma "nounroll";
	setp.ge.s32 	%p4, %r21, %r55;
	setp.ge.s32 	%p5, %r110, %r56;
	or.pred  	%p6, %p4, %p5;
	@%p6 bra 	$L__BB0_7;
	st.local.v4.u32 	[%rd1], {%r21, %r110, %r3, %r7};
	cvta.global.u64 	%rd6, %rd47;
	{ // callseq 0, 0
	.param .b64 param0;
	st.param.b64 	[param0], %rd6;
	.param .b64 param1;
	st.param.b64 	[param1], %rd4;
	.param .b32 retval0;
	call.uni (retval0), 
	vprintf, 
	(
	param0, 
	param1
	);
	ld.param.b32 	%r74, [retval0];
	} // callseq 0
$L__BB0_7:
	setp.ge.s32 	%p8, %r117, %r56;
	or.pred  	%p9, %p4, %p8;
	@%p9 bra 	$L__BB0_9;
	st.local.v4.u32 	[%rd1], {%r21, %r117, %r3, %r7};
	cvta.global.u64 	%rd9, %rd47;
	{ // callseq 1, 0
	.param .b64 param0;
	st.param.b64 	[param0], %rd9;
	.param .b64 param1;
	st.param.b64 	[param1], %rd4;
	.param .b32 retval0;
	call.uni (retval0), 
	vprintf, 
	(
	param0, 
	param1
	);
	ld.param.b32 	%r76, [retval0];
	} // callseq 1
$L__BB0_9:
	setp.ge.s32 	%p11, %r116, %r56;
	or.pred  	%p12, %p4, %p11;
	@%p12 bra 	$L__BB0_11;
	st.local.v4.u32 	[%rd1], {%r21, %r116, %r3, %r7};
	cvta.global.u64 	%rd12, %rd47;
	{ // callseq 2, 0
	.param .b64 param0;
	st.param.b64 	[param0], %rd12;
	.param .b64 param1;
	st.param.b64 	[param1], %rd4;
	.param .b32 retval0;
	call.uni (retval0), 
	vprintf, 
	(
	param0, 
	param1
	);
	ld.param.b32 	%r78, [retval0];
	} // callseq 2
$L__BB0_11:
	setp.ge.s32 	%p14, %r115, %r56;
	or.pred  	%p15, %p4, %p14;
	@%p15 bra 	$L__BB0_13;
	st.local.v4.u32 	[%rd1], {%r21, %r115, %r3, %r7};
	cvta.global.u64 	%rd15, %rd47;
	{ // callseq 3, 0
	.param .b64 param0;
	st.param.b64 	[param0], %rd15;
	.param .b64 param1;
	st.param.b64 	[param1], %rd4;
	.param .b32 retval0;
	call.uni (retval0), 
	vprintf, 
	(
	param0, 
	param1
	);
	ld.param.b32 	%r80, [retval0];
	} // callseq 3
$L__BB0_13:
	setp.ge.s32 	%p17, %r114, %r56;
	or.pred  	%p18, %p4, %p17;
	@%p18 bra 	$L__BB0_15;
	st.local.v4.u32 	[%rd1], {%r21, %r114, %r3, %r7};
	cvta.global.u64 	%rd18, %rd47;
	{ // callseq 4, 0
	.param .b64 param0;
	st.param.b64 	[param0], %rd18;
	.param .b64 param1;
	st.param.b64 	[param1], %rd4;
	.param .b32 retval0;
	call.uni (retval0), 
	vprintf, 
	(
	param0, 
	param1
	);
	ld.param.b32 	%r82, [retval0];
	} // callseq 4
$L__BB0_15:
	setp.ge.s32 	%p20, %r113, %r56;
	or.pred  	%p21, %p4, %p20;
	@%p21 bra 	$L__BB0_17;
	st.local.v4.u32 	[%rd1], {%r21, %r113, %r3, %r7};
	cvta.global.u64 	%rd21, %rd47;
	{ // callseq 5, 0
	.param .b64 param0;
	st.param.b64 	[param0], %rd21;
	.param .b64 param1;
	st.param.b64 	[param1], %rd4;
	.param .b32 retval0;
	call.uni (retval0), 
	vprintf, 
	(
	param0, 
	param1
	);
	ld.param.b32 	%r84, [retval0];
	} // callseq 5
$L__BB0_17:
	setp.ge.s32 	%p23, %r112, %r56;
	or.pred  	%p24, %p4, %p23;
	@%p24 bra 	$L__BB0_19;
	st.local.v4.u32 	[%rd1], {%r21, %r112, %r3, %r7};
	cvta.global.u64 	%rd24, %rd47;
	{ // callseq 6, 0
	.param .b64 param0;
	st.param.b64 	[param0], %rd24;
	.param .b64 param1;
	st.param.b64 	[param1], %rd4;
	.param .b32 retval0;
	call.uni (retval0), 
	vprintf, 
	(
	param0, 
	param1
	);
	ld.param.b32 	%r86, [retval0];
	} // callseq 6
$L__BB0_19:
	setp.ge.s32 	%p26, %r111, %r56;
	or.pred  	%p27, %p4, %p26;
	@%p27 bra 	$L__BB0_21;
	st.local.v4.u32 	[%rd1], {%r21, %r111, %r3, %r7};
	cvta.global.u64 	%rd27, %rd47;
	{ // callseq 7, 0
	.param .b64 param0;
	st.param.b64 	[param0], %rd27;
	.param .b64 param1;
	st.param.b64 	[param1], %rd4;
	.param .b32 retval0;
	call.uni (retval0), 
	vprintf, 
	(
	param0, 
	param1
	);
	ld.param.b32 	%r88, [retval0];
	} // callseq 7
$L__BB0_21:
	and.b32  	%r120, %r7, 2147483640;
	add.s32 	%r118, %r118, 8;
	shl.b32 	%r90, %r6, 3;
	add.s32 	%r117, %r117, %r90;
	add.s32 	%r116, %r116, %r90;
	add.s32 	%r115, %r115, %r90;
	add.s32 	%r114, %r114, %r90;
	add.s32 	%r113, %r113, %r90;
	add.s32 	%r112, %r112, %r90;
	add.s32 	%r111, %r111, %r90;
	add.s32 	%r110, %r110, %r90;
	setp.ne.s32 	%p28, %r118, 0;
	@%p28 bra 	$L__BB0_5;
$L__BB0_22:
	setp.eq.s32 	%p29, %r11, 0;
	@%p29 bra 	$L__BB0_43;
	add.s32 	%r91, %r11, -1;
	setp.lt.u32 	%p30, %r91, 3;
	@%p30 bra 	$L__BB0_33;
	setp.ge.s32 	%p31, %r21, %r55;
	mad.lo.s32 	%r43, %r120, %r6, %r10;
	setp.ge.s32 	%p32, %r43, %r56;
	or.pred  	%p33, %p31, %p32;
	@%p33 bra 	$L__BB0_26;
	st.local.v4.u32 	[%rd1], {%r21, %r43, %r3, %r7};
	cvta.global.u64 	%rd30, %rd47;
	{ // callseq 8, 0
	.param .b64 param0;
	st.param.b64 	[param0], %rd30;
	.param .b64 param1;
	st.param.b64 	[param1], %rd4;
	.param .b32 retval0;
	call.uni (retval0), 
	vprintf, 
	(
	param0, 
	param1
	);
	ld.param.b32 	%r93, [retval0];
	} // callseq 8
$L__BB0_26:
	add.s32 	%r44, %r43, %r6;
	setp.ge.s32 	%p35, %r44, %r56;
	or.pred  	%p36, %p31, %p35;
	@%p36 bra 	$L__BB0_28;
	st.local.v4.u32 	[%rd1], {%r21, %r44, %r3, %r7};
	cvta.global.u64 	%rd33, %rd47;
	{ // callseq 9, 0
	.param .b64 param0;
	st.param.b64 	[param0], %rd33;
	.param .b64 param1;
	st.param.b64 	[param1], %rd4;
	.param .b32 retval0;
	call.uni (retval0), 
	vprintf, 
	(
	param0, 
	param1
	);
	ld.param.b32 	%r95, [retval0];
	} // callseq 9
$L__BB0_28:
	add.s32 	%r45, %r44, %r6;
	setp.ge.s32 	%p38, %r45, %r56;
	or.pred  	%p39, %p31, %p38;
	@%p39 bra 	$L__BB0_30;
	st.local.v4.u32 	[%rd1], {%r21, %r45, %r3, %r7};
	cvta.global.u64 	%rd36, %rd47;
	{ // callseq 10, 0
	.param .b64 param0;
	st.param.b64 	[param0], %rd36;
	.param .b64 param1;
	st.param.b64 	[param1], %rd4;
	.param .b32 retval0;
	call.uni (retval0), 
	vprintf, 
	(
	param0, 
	param1
	);
	ld.param.b32 	%r97, [retval0];
	} // callseq 10
$L__BB0_30:
	add.s32 	%r46, %r45, %r6;
	setp.ge.s32 	%p41, %r46, %r56;
	or.pred  	%p42, %p31, %p41;
	@%p42 bra 	$L__BB0_32;
	st.local.v4.u32 	[%rd1], {%r21, %r46, %r3, %r7};
	cvta.global.u64 	%rd39, %rd47;
	{ // callseq 11, 0
	.param .b64 param0;
	st.param.b64 	[param0], %rd39;
	.param .b64 param1;
	st.param.b64 	[param1], %rd4;
	.param .b32 retval0;
	call.uni (retval0), 
	vprintf, 
	(
	param0, 
	param1
	);
	ld.param.b32 	%r99, [retval0];
	} // callseq 11
$L__BB0_32:
	add.s32 	%r120, %r120, 4;
$L__BB0_33:
	and.b32  	%r101, %r7, 3;
	setp.eq.s32 	%p43, %r101, 0;
	@%p43 bra 	$L__BB0_43;
	setp.eq.s32 	%p44, %r101, 1;
	@%p44 bra 	$L__BB0_40;
	setp.ge.s32 	%p45, %r21, %r55;
	mad.lo.s32 	%r49, %r120, %r6, %r10;
	setp.ge.s32 	%p46, %r49, %r56;
	or.pred  	%p47, %p45, %p46;
	@%p47 bra 	$L__BB0_37;
	st.local.v4.u32 	[%rd1], {%r21, %r49, %r3, %r7};
	cvta.global.u64 	%rd42, %rd47;
	{ // callseq 12, 0
	.param .b64 param0;
	st.param.b64 	[param0], %rd42;
	.param .b64 param1;
	st.param.b64 	[param1], %rd4;
	.param .b32 retval0;
	call.uni (retval0), 
	vprintf, 
	(
	param0, 
	param1
	);
	ld.param.b32 	%r102, [retval0];
	} // callseq 12
$L__BB0_37:
	add.s32 	%r50, %r49, %r6;
	setp.ge.s32 	%p49, %r50, %r56;
	or.pred  	%p50, %p45, %p49;
	@%p50 bra 	$L__BB0_39;
	st.local.v4.u32 	[%rd1], {%r21, %r50, %r3, %r7};
	cvta.global.u64 	%rd45, %rd47;
	{ // callseq 13, 0
	.param .b64 param0;
	st.param.b64 	[param0], %rd45;
	.param .b64 param1;
	st.param.b64 	[param1], %rd4;
	.param .b32 retval0;
	call.uni (retval0), 
	vprintf, 
	(
	param0, 
	param1
	);
	ld.param.b32 	%r104, [retval0];
	} // callseq 13
$L__BB0_39:
	add.s32 	%r120, %r120, 2;
$L__BB0_40:
	and.b32  	%r106, %r7, 1;
	setp.eq.b32 	%p51, %r106, 1;
	not.pred 	%p52, %p51;
	@%p52 bra 	$L__BB0_43;
	setp.ge.s32 	%p53, %r21, %r55;
	mad.lo.s32 	%r53, %r120, %r6, %r10;
	setp.ge.s32 	%p54, %r53, %r56;
	or.pred  	%p55, %p53, %p54;
	@%p55 bra 	$L__BB0_43;
	st.local.v4.u32 	[%rd1], {%r21, %r53, %r3, %r7};
	cvta.global.u64 	%rd48, %rd47;
	{ // callseq 14, 0
	.param .b64 param0;
	st.param.b64 	[param0], %rd48;
	.param .b64 param1;
	st.param.b64 	[param1], %rd4;
	.param .b32 retval0;
	call.uni (retval0), 
	vprintf, 
	(
	param0, 
	param1
	);
	ld.param.b32 	%r107, [retval0];
	} // callseq 14
$L__BB0_43:
	add.s32 	%r109, %r109, 1;
	setp.ne.s32 	%p56, %r109, %r3;
	@%p56 bra 	$L__BB0_2;
$L__BB0_44:
	ret;

}


// ===== COMPILED SASS (sm_100) =====

	.target	sm_100

	.elftype	@"ET_EXEC"


//--------------------- .note.nv.tkinfo           --------------------------
	.section	.note.nv.tkinfo,"",@"SHT_NOTE"
	.sectionflags	@"SHF_NOTE_NV_TKINFO"
	.tkinfo
        /*0018*/ 	.word	0x00000002
        /*0030*/ 	.string	""
        /*0030*/ 	.string	"ptxas"
        /*0030*/ 	.string	"Cuda compilation tools, release 13.0, V13.0.88"
        /*0030*/ 	.string	"Build cuda_13.0.r13.0/compiler.36424714_0"
        /*0030*/ 	.string	"-arch sm_100 -m 64 "



//--------------------- .note.nv.cuinfo           --------------------------
	.section	.note.nv.cuinfo,"",@"SHT_NOTE"
	.sectionflags	@"SHF_NOTE_NV_CUINFO"
        /*0018*/ 	.short	0x0002
        /*001a*/ 	.short	0x0064
        /*001c*/ 	.short	0x0082
	.zero		2


//--------------------- .nv.info                  --------------------------
	.section	.nv.info,"",@"SHT_CUDA_INFO"
	.align	4


	//----- nvinfo : EIATTR_REGCOUNT
	.align		4
        /*0000*/ 	.byte	0x04, 0x2f
        /*0002*/ 	.short	(.L_2 - .L_1)
	.align		4
.L_1:
        /*0004*/ 	.word	index@(_Z11treadtesteriiPi)
        /*0008*/ 	.word	0x0000002f


	//----- nvinfo : EIATTR_FRAME_SIZE
	.align		4
.L_2:
        /*000c*/ 	.byte	0x04, 0x11
        /*000e*/ 	.short	(.L_4 - .L_3)
	.align		4
.L_3:
        /*0010*/ 	.word	index@($__internal_0_$__cuda_sm3x_div_rn_noftz_f32_slowpath)
        /*0014*/ 	.word	0x00000010


	//----- nvinfo : EIATTR_FRAME_SIZE
	.align		4
.L_4:
        /*0018*/ 	.byte	0x04, 0x11
        /*001a*/ 	.short	(.L_6 - .L_5)
	.align		4
.L_5:
        /*001c*/ 	.word	index@(_Z11treadtesteriiPi)
        /*0020*/ 	.word	0x00000010


	//----- nvinfo : EIATTR_MIN_STACK_SIZE
	.align		4
.L_6:
        /*0024*/ 	.byte	0x04, 0x12
        /*0026*/ 	.short	(.L_8 - .L_7)
	.align		4
.L_7:
        /*0028*/ 	.word	index@(_Z11treadtesteriiPi)
        /*002c*/ 	.word	0x00000010
.L_8:


//--------------------- .nv.compat                --------------------------
	.section	.nv.compat,"",@"SHT_CUDA_COMPAT_INFO"
	.align	4
        /*0000*/ 	.byte	0x02, 0x09, 0x00, 0x00, 0x02, 0x02, 0x01, 0x00, 0x02, 0x05, 0x05, 0x00, 0x03, 0x07, 0x01, 0x01
        /*0010*/ 	.byte	0x02, 0x03, 0x00, 0x00, 0x02, 0x06, 0x01, 0x00, 0x04, 0x0b, 0x08, 0x00, 0x01, 0x00, 0x00, 0x00
        /*0020*/ 	.byte	0x00, 0x00, 0x00, 0x00


//--------------------- .nv.info._Z11treadtesteriiPi --------------------------
	.section	.nv.info._Z11treadtesteriiPi,"",@"SHT_CUDA_INFO"
	.sectionflags	@""
	.align	4


	//----- nvinfo : EIATTR_CUDA_API_VERSION
	.align		4
        /*0000*/ 	.byte	0x04, 0x37
        /*0002*/ 	.short	(.L_10 - .L_9)
.L_9:
        /*0004*/ 	.word	0x00000082


	//----- nvinfo : EIATTR_KPARAM_INFO
	.align		4
.L_10:
        /*0008*/ 	.byte	0x04, 0x17
        /*000a*/ 	.short	(.L_12 - .L_11)
.L_11:
        /*000c*/ 	.word	0x00000000
        /*0010*/ 	.short	0x0002
        /*0012*/ 	.short	0x0008
        /*0014*/ 	.byte	0x00, 0xf5, 0x21, 0x00


	//----- nvinfo : EIATTR_KPARAM_INFO
	.align		4
.L_12:
        /*0018*/ 	.byte	0x04, 0x17
        /*001a*/ 	.short	(.L_14 - .L_13)
.L_13:
        /*001c*/ 	.word	0x00000000
        /*0020*/ 	.short	0x0001
        /*0022*/ 	.short	0x0004
        /*0024*/ 	.byte	0x00, 0xf0, 0x11, 0x00


	//----- nvinfo : EIATTR_KPARAM_INFO
	.align		4
.L_14:
        /*0028*/ 	.byte	0x04, 0x17
        /*002a*/ 	.short	(.L_16 - .L_15)
.L_15:
        /*002c*/ 	.word	0x00000000
        /*0030*/ 	.short	0x0000
        /*0032*/ 	.short	0x0000
        /*0034*/ 	.byte	0x00, 0xf0, 0x11, 0x00


	//----- nvinfo : EIATTR_SPARSE_MMA_MASK
	.align		4
.L_16:
        /*0038*/ 	.byte	0x03, 0x50
        /*003a*/ 	.short	0x0000


	//----- nvinfo : EIATTR_MAXREG_COUNT
	.align		4
        /*003c*/ 	.byte	0x03, 0x1b
        /*003e*/ 	.short	0x00ff


	//----- nvinfo : EIATTR_EXTERNS
	.align		4
        /*0040*/ 	.byte	0x04, 0x0f
        /*0042*/ 	.short	(.L_18 - .L_17)


	//   ....[0]....
	.align		4
.L_17:
        /*0044*/ 	.word	index@(vprintf)


	//----- nvinfo : EIATTR_MERCURY_ISA_VERSION
	.align		4
.L_18:
        /*0048*/ 	.byte	0x03, 0x5f
        /*004a*/ 	.short	0x0101


	//----- nvinfo : EIATTR_VRC_CTA_INIT_COUNT
	.align		4
        /*004c*/ 	.byte	0x02, 0x4a
	.zero		1
	.zero		1


	//----- nvinfo : EIATTR_SYSCALL_OFFSETS
	.align		4
        /*0050*/ 	.byte	0x04, 0x46
        /*0052*/ 	.short	(.L_20 - .L_19)


	//   ....[0]....
.L_19:
        /*0054*/ 	.word	0x00000680


	//   ....[1]....
        /*0058*/ 	.word	0x00000780


	//   ....[2]....
        /*005c*/ 	.word	0x00000880


	//   ....[3]....
        /*0060*/ 	.word	0x00000980


	//   ....[4]....
        /*0064*/ 	.word	0x00000a80


	//   ....[5]....
        /*0068*/ 	.word	0x00000b80


	//   ....[6]....
        /*006c*/ 	.word	0x00000c80


	//   ....[7]....
        /*0070*/ 	.word	0x00000d80


	//   ....[8]....
        /*0074*/ 	.word	0x00000fe0


	//   ....[9]....
        /*0078*/ 	.word	0x000010f0


	//   ....[10]....
        /*007c*/ 	.word	0x00001200


	//   ....[11]....
        /*0080*/ 	.word	0x00001310


	//   ....[12]....
        /*0084*/ 	.word	0x00001480


	//   ....[13]....
        /*0088*/ 	.word	0x00001590


	//   ....[14]....
        /*008c*/ 	.word	0x000016d0


	//----- nvinfo : EIATTR_EXIT_INSTR_OFFSETS
	.align		4
.L_20:
        /*0090*/ 	.byte	0x04, 0x1c
        /*0092*/ 	.short	(.L_22 - .L_21)


	//   ....[0]....
.L_21:
        /*0094*/ 	.word	0x000002f0


	//   ....[1]....
        /*0098*/ 	.word	0x00001720


	//----- nvinfo : EIATTR_CRS_STACK_SIZE
	.align		4
.L_22:
        /*009c*/ 	.byte	0x04, 0x1e
        /*009e*/ 	.short	(.L_24 - .L_23)
.L_23:
        /*00a0*/ 	.word	0x00000000


	//----- nvinfo : EIATTR_CBANK_PARAM_SIZE
	.align		4
.L_24:
        /*00a4*/ 	.byte	0x03, 0x19
        /*00a6*/ 	.short	0x0010


	//----- nvinfo : EIATTR_PARAM_CBANK
	.align		4
        /*00a8*/ 	.byte	0x04, 0x0a
        /*00aa*/ 	.short	(.L_26 - .L_25)
	.align		4
.L_25:
        /*00ac*/ 	.word	index@(.nv.constant0._Z11treadtesteriiPi)
        /*00b0*/ 	.short	0x0380
        /*00b2*/ 	.short	0x0010


	//----- nvinfo : EIATTR_SW_WAR
	.align		4
.L_26:
        /*00b4*/ 	.byte	0x04, 0x36
        /*00b6*/ 	.short	(.L_28 - .L_27)
.L_27:
        /*00b8*/ 	.word	0x00000008
.L_28:


//--------------------- .nv.callgraph             --------------------------
	.section	.nv.callgraph,"",@"SHT_CUDA_CALLGRAPH"
	.align	4
	.sectionentsize	8
	.align		4
        /*0000*/ 	.word	0x00000000
	.align		4
        /*0004*/ 	.word	0xffffffff
	.align		4
        /*0008*/ 	.word	index@(_Z11treadtesteriiPi)
	.align		4
        /*000c*/ 	.word	index@(vprintf)
	.align		4
        /*0010*/ 	.word	0x00000000
	.align		4
        /*0014*/ 	.word	0xfffffffe
	.align		4
        /*0018*/ 	.word	0x00000000
	.align		4
        /*001c*/ 	.word	0xfffffffd
	.align		4
        /*0020*/ 	.word	0x00000000
	.align		4
        /*0024*/ 	.word	0xfffffffc


//--------------------- .nv.constant4             --------------------------
	.section	.nv.constant4,"a",@progbits
	.align	8
	.align		8
.nv.constant4:
        /*0000*/ 	.dword	vprintf
	.align		8
        /*0008*/ 	.dword	$str


//--------------------- .text._Z11treadtesteriiPi --------------------------
	.section	.text._Z11treadtesteriiPi,"ax",@progbits
	.align	128
        .global         _Z11treadtesteriiPi
        .type           _Z11treadtesteriiPi,@function
        .size           _Z11treadtesteriiPi,(.L_x_47 - _Z11treadtesteriiPi)
        .other          _Z11treadtesteriiPi,@"STO_CUDA_ENTRY STV_DEFAULT"
_Z11treadtesteriiPi:
.text._Z11treadtesteriiPi:
[----:B------:R-:W0:Y:S08]  /*0000*/  LDC R1, c[0x0][0x37c] ;  /* 0x0000df00ff017b82 */ /* 0x000e300000000800 */
[----:B------:R-:W1:Y:S01]  /*0010*/  LDC.64 R4, c[0x0][0x388] ;  /* 0x0000e200ff047b82 */ /* 0x000e620000000a00 */
[----:B------:R-:W1:Y:S01]  /*0020*/  LDCU.64 UR4, c[0x0][0x358] ;  /* 0x00006b00ff0477ac */ /* 0x000e620008000a00 */
[----:B0-----:R-:W-:Y:S01]  /*0030*/  VIADD R1, R1, 0xfffffff0 ;  /* 0xfffffff001017836 */ /* 0x001fe20000000000 */
[----:B------:R-:W0:Y:S01]  /*0040*/  LDCU UR7, c[0x0][0x2fc] ;  /* 0x00005f80ff0777ac */ /* 0x000e220008000800 */
[----:B------:R-:W2:Y:S01]  /*0050*/  LDCU UR9, c[0x0][0x380] ;  /* 0x00007000ff0977ac */ /* 0x000ea20008000800 */
[----:B-1----:R-:W3:Y:S01]  /*0060*/  LDG.E R0, desc[UR4][R4.64] ;  /* 0x0000000404007981 */ /* 0x002ee2000c1e1900 */
[----:B------:R-:W1:Y:S01]  /*0070*/  LDCU UR8, c[0x0][0x360] ;  /* 0x00006c00ff0877ac */ /* 0x000e620008000800 */
[----:B------:R-:W1:Y:S01]  /*0080*/  LDCU UR36, c[0x0][0x370] ;  /* 0x00006e00ff2477ac */ /* 0x000e620008000800 */
[----:B------:R-:W4:Y:S01]  /*0090*/  LDCU UR6, c[0x0][0x2f8] ;  /* 0x00005f00ff0677ac */ /* 0x000f220008000800 */
[----:B-1----:R-:W-:Y:S01]  /*00a0*/  UIMAD UR36, UR8, UR36, URZ ;  /* 0x00000024082472a4 */ /* 0x002fe2000f8e02ff */
[----:B----4-:R-:W-:-:S05]  /*00b0*/  IADD3 R22, P1, PT, R1, UR6, RZ ;  /* 0x0000000601167c10 */ /* 0x010fca000ff3e0ff */
[----:B------:R-:W-:-:S04]  /*00c0*/  I2FP.F32.S32 R7, UR36 ;  /* 0x0000002400077c45 */ /* 0x000fc80008201400 */
[----:B------:R-:W1:Y:S02]  /*00d0*/  MUFU.RCP R2, R7 ;  /* 0x0000000700027308 */ /* 0x000e640000001000 */
[----:B-1----:R-:W-:-:S04]  /*00e0*/  FFMA R9, -R7, R2, 1 ;  /* 0x3f80000007097423 */ /* 0x002fc80000000102 */
[----:B------:R-:W-:Y:S01]  /*00f0*/  FFMA R9, R2, R9, R2 ;  /* 0x0000000902097223 */ /* 0x000fe20000000002 */
[----:B---3--:R-:W-:Y:S01]  /*0100*/  VIADD R3, R0, 0x1 ;  /* 0x0000000100037836 */ /* 0x008fe20000000000 */
[----:B--2---:R-:W-:-:S04]  /*0110*/  I2FP.F32.S32 R0, UR9 ;  /* 0x0000000900007c45 */ /* 0x004fc80008201400 */
[----:B------:R-:W1:Y:S01]  /*0120*/  FCHK P0, R0, R7 ;  /* 0x0000000700007302 */ /* 0x000e620000000000 */
[----:B------:R-:W-:Y:S01]  /*0130*/  FFMA R2, R0, R9, RZ ;  /* 0x0000000900027223 */ /* 0x000fe200000000ff */
[----:B------:R2:W-:Y:S03]  /*0140*/  STG.E desc[UR4][R4.64], R3 ;  /* 0x0000000304007986 */ /* 0x0005e6000c101904 */
[----:B------:R-:W-:-:S04]  /*0150*/  FFMA R6, -R7, R2, R0 ;  /* 0x0000000207067223 */ /* 0x000fc80000000100 */
[----:B------:R-:W-:Y:S01]  /*0160*/  FFMA R18, R9, R6, R2 ;  /* 0x0000000609127223 */ /* 0x000fe20000000002 */
[----:B0-----:R-:W-:Y:S01]  /*0170*/  IMAD.X R2, RZ, RZ, UR7, P1 ;  /* 0x00000007ff027e24 */ /* 0x001fe200088e06ff */
[----:B-12---:R-:W-:Y:S06]  /*0180*/  @!P0 BRA `(.L_x_0) ;  /* 0x0000000000108947 */ /* 0x006fec0003800000 */
[----:B------:R-:W-:Y:S01]  /*0190*/  IMAD.MOV.U32 R3, RZ, RZ, R7 ;  /* 0x000000ffff037224 */ /* 0x000fe200078e0007 */
[----:B------:R-:W-:-:S07]  /*01a0*/  MOV R6, 0x1c0 ;  /* 0x000001c000067802 */ /* 0x000fce0000000f00 */
[----:B------:R-:W-:Y:S05]  /*01b0*/  CALL.REL.NOINC `($__internal_0_$__cuda_sm3x_div_rn_noftz_f32_slowpath) ;  /* 0x00000014005c7944 */ /* 0x000fea0003c00000 */
[----:B------:R-:W-:-:S07]  /*01c0*/  IMAD.MOV.U32 R18, RZ, RZ, R19 ;  /* 0x000000ffff127224 */ /* 0x000fce00078e0013 */
.L_x_0:
[----:B------:R-:W0:Y:S01]  /*01d0*/  LDCU UR4, c[0x0][0x364] ;  /* 0x00006c80ff0477ac */ /* 0x000e220008000800 */
[----:B------:R-:W0:Y:S01]  /*01e0*/  LDC R4, c[0x0][0x374] ;  /* 0x0000dd00ff047b82 */ /* 0x000e220000000800 */
[----:B------:R-:W-:Y:S01]  /*01f0*/  F2I.CEIL.NTZ R18, R18 ;  /* 0x0000001200127305 */ /* 0x000fe2000020b100 */
[----:B------:R-:W1:Y:S02]  /*0200*/  LDCU UR5, c[0x0][0x384] ;  /* 0x00007080ff0577ac */ /* 0x000e640008000800 */
[----:B-1----:R-:W-:Y:S01]  /*0210*/  I2FP.F32.S32 R0, UR5 ;  /* 0x0000000500007c45 */ /* 0x002fe20008201400 */
[----:B0-----:R-:W-:-:S05]  /*0220*/  IMAD R44, R4, UR4, RZ ;  /* 0x00000004042c7c24 */ /* 0x001fca000f8e02ff */
[----:B------:R-:W-:-:S04]  /*0230*/  I2FP.F32.U32 R3, R44 ;  /* 0x0000002c00037245 */ /* 0x000fc80000201000 */
[----:B------:R-:W0:Y:S08]  /*0240*/  MUFU.RCP R6, R3 ;  /* 0x0000000300067308 */ /* 0x000e300000001000 */
[----:B------:R-:W1:Y:S01]  /*0250*/  FCHK P0, R0, R3 ;  /* 0x0000000300007302 */ /* 0x000e620000000000 */
[----:B0-----:R-:W-:-:S04]  /*0260*/  FFMA R5, -R3, R6, 1 ;  /* 0x3f80000003057423 */ /* 0x001fc80000000106 */
[----:B------:R-:W-:-:S04]  /*0270*/  FFMA R5, R6, R5, R6 ;  /* 0x0000000506057223 */ /* 0x000fc80000000006 */
[----:B------:R-:W-:-:S04]  /*0280*/  FFMA R6, R0, R5, RZ ;  /* 0x0000000500067223 */ /* 0x000fc800000000ff */
[----:B------:R-:W-:-:S04]  /*0290*/  FFMA R7, -R3, R6, R0 ;  /* 0x0000000603077223 */ /* 0x000fc80000000100 */
[----:B------:R-:W-:Y:S01]  /*02a0*/  FFMA R19, R5, R7, R6 ;  /* 0x0000000705137223 */ /* 0x000fe20000000006 */
[----:B-1----:R-:W-:Y:S06]  /*02b0*/  @!P0 BRA `(.L_x_1) ;  /* 0x0000000000088947 */ /* 0x002fec0003800000 */
[----:B------:R-:W-:-:S07]  /*02c0*/  MOV R6, 0x2e0 ;  /* 0x000002e000067802 */ /* 0x000fce0000000f00 */
[----:B------:R-:W-:Y:S05]  /*02d0*/  CALL.REL.NOINC `($__internal_0_$__cuda_sm3x_div_rn_noftz_f32_slowpath) ;  /* 0x0000001400147944 */ /* 0x000fea0003c00000 */
.L_x_1:
[----:B------:R-:W-:-:S13]  /*02e0*/  ISETP.GE.AND P0, PT, R18, 0x1, PT ;  /* 0x000000011200780c */ /* 0x000fda0003f06270 */
[----:B------:R-:W-:Y:S05]  /*02f0*/  @!P0 EXIT ;  /* 0x000000000000894d */ /* 0x000fea0003800000 */
[----:B------:R-:W0:Y:S01]  /*0300*/  S2R R41, SR_CTAID.Y ;  /* 0x0000000000297919 */ /* 0x000e220000002600 */
[----:B------:R-:W1:Y:S01]  /*0310*/  F2I.CEIL.NTZ R19, R19 ;  /* 0x0000001300137305 */ /* 0x000e62000020b100 */
[----:B------:R-:W-:Y:S01]  /*0320*/  IMAD.MOV.U32 R33, RZ, RZ, RZ ;  /* 0x000000ffff217224 */ /* 0x000fe200078e00ff */
[----:B------:R-:W2:Y:S01]  /*0330*/  LDCU UR37, c[0x0][0x384] ;  /* 0x00007080ff2577ac */ /* 0x000ea20008000800 */
[----:B------:R-:W3:Y:S01]  /*0340*/  S2R R42, SR_CTAID.X ;  /* 0x00000000002a7919 */ /* 0x000ee20000002500 */
[----:B------:R-:W4:Y:S01]  /*0350*/  LDCU.64 UR38, c[0x0][0x380] ;  /* 0x00007000ff2677ac */ /* 0x000f220008000a00 */
[----:B------:R-:W3:Y:S01]  /*0360*/  S2R R5, SR_TID.X ;  /* 0x0000000000057919 */ /* 0x000ee20000002100 */
[----:B------:R-:W5:Y:S01]  /*0370*/  S2R R3, SR_TID.Y ;  /* 0x0000000000037919 */ /* 0x000f620000002200 */
[C---:B0-----:R-:W-:Y:S01]  /*0380*/  LEA R37, R4.reuse, R41, 0x2 ;  /* 0x0000002904257211 */ /* 0x041fe200078e10ff */
[C-C-:B------:R-:W-:Y:S02]  /*0390*/  IMAD.IADD R40, R4.reuse, 0x1, R41.reuse ;  /* 0x0000000104287824 */ /* 0x140fe400078e0229 */
[----:B------:R-:W-:-:S02]  /*03a0*/  IMAD R39, R4, 0x2, R41 ;  /* 0x0000000204277824 */ /* 0x000fc400078e0229 */
[C-C-:B------:R-:W-:Y:S02]  /*03b0*/  IMAD R38, R4.reuse, 0x3, R41.reuse ;  /* 0x0000000304267824 */ /* 0x140fe400078e0229 */
[C-C-:B------:R-:W-:Y:S02]  /*03c0*/  IMAD R36, R4.reuse, 0x5, R41.reuse ;  /* 0x0000000504247824 */ /* 0x140fe400078e0229 */
[C-C-:B------:R-:W-:Y:S02]  /*03d0*/  IMAD R35, R4.reuse, 0x6, R41.reuse ;  /* 0x0000000604237824 */ /* 0x140fe400078e0229 */
[----:B------:R-:W-:Y:S02]  /*03e0*/  IMAD R34, R4, 0x7, R41 ;  /* 0x0000000704227824 */ /* 0x000fe400078e0229 */
[----:B---3--:R-:W-:Y:S02]  /*03f0*/  IMAD R42, R42, UR8, R5 ;  /* 0x000000082a2a7c24 */ /* 0x008fe4000f8e0205 */
[----:B-----5:R-:W-:-:S02]  /*0400*/  IMAD R41, R41, UR4, R3 ;  /* 0x0000000429297c24 */ /* 0x020fc4000f8e0203 */
[--C-:B------:R-:W-:Y:S02]  /*0410*/  IMAD R40, R40, UR4, R3.reuse ;  /* 0x0000000428287c24 */ /* 0x100fe4000f8e0203 */
[--C-:B------:R-:W-:Y:S02]  /*0420*/  IMAD R39, R39, UR4, R3.reuse ;  /* 0x0000000427277c24 */ /* 0x100fe4000f8e0203 */
[--C-:B------:R-:W-:Y:S02]  /*0430*/  IMAD R38, R38, UR4, R3.reuse ;  /* 0x0000000426267c24 */ /* 0x100fe4000f8e0203 */
[--C-:B------:R-:W-:Y:S02]  /*0440*/  IMAD R37, R37, UR4, R3.reuse ;  /* 0x0000000425257c24 */ /* 0x100fe4000f8e0203 */
[--C-:B------:R-:W-:Y:S02]  /*0450*/  IMAD R36, R36, UR4, R3.reuse ;  /* 0x0000000424247c24 */ /* 0x100fe4000f8e0203 */
[----:B------:R-:W-:-:S02]  /*0460*/  IMAD R35, R35, UR4, R3 ;  /* 0x0000000423237c24 */ /* 0x000fc4000f8e0203 */
[----:B-12-4-:R-:W-:-:S07]  /*0470*/  IMAD R34, R34, UR4, R3 ;  /* 0x0000000422227c24 */ /* 0x016fce000f8e0203 */
.L_x_37:
[----:B------:R-:W-:-:S13]  /*0480*/  ISETP.GE.AND P0, PT, R19, 0x1, PT ;  /* 0x000000011300780c */ /* 0x000fda0003f06270 */
[----:B------:R-:W-:Y:S05]  /*0490*/  @!P0 BRA `(.L_x_2) ;  /* 0x0000001000948947 */ /* 0x000fea0003800000 */
[----:B------:R-:W-:Y:S01]  /*04a0*/  ISETP.GE.U32.AND P0, PT, R19, 0x8, PT ;  /* 0x000000081300780c */ /* 0x000fe20003f06070 */
[----:B------:R-:W-:Y:S02]  /*04b0*/  IMAD.MOV.U32 R23, RZ, RZ, RZ ;  /* 0x000000ffff177224 */ /* 0x000fe400078e00ff */
[----:B------:R-:W-:-:S10]  /*04c0*/  IMAD R16, R33, UR36, R42 ;  /* 0x0000002421107c24 */ /* 0x000fd4000f8e022a */
[----:B------:R-:W-:Y:S05]  /*04d0*/  @!P0 BRA `(.L_x_3) ;  /* 0x0000000800648947 */ /* 0x000fea0003800000 */
[----:B------:R-:W-:Y:S01]  /*04e0*/  LOP3.LUT R24, R19, 0x7ffffff8, RZ, 0xc0, !PT ;  /* 0x7ffffff813187812 */ /* 0x000fe200078ec0ff */
[----:B------:R-:W-:Y:S01]  /*04f0*/  BSSY.RECONVERGENT B7, `(.L_x_4) ;  /* 0x0000096000077945 */ /* 0x000fe20003800200 */
[----:B------:R-:W-:Y:S01]  /*0500*/  IMAD.MOV.U32 R32, RZ, RZ, R41 ;  /* 0x000000ffff207224 */ /* 0x000fe200078e0029 */
[----:B------:R-:W-:Y:S01]  /*0510*/  MOV R28, R37 ;  /* 0x00000025001c7202 */ /* 0x000fe20000000f00 */
[----:B------:R-:W-:Y:S02]  /*0520*/  IMAD.MOV.U32 R31, RZ, RZ, R34 ;  /* 0x000000ffff1f7224 */ /* 0x000fe400078e0022 */
[----:B------:R-:W-:Y:S02]  /*0530*/  IMAD.MOV.U32 R30, RZ, RZ, R35 ;  /* 0x000000ffff1e7224 */ /* 0x000fe400078e0023 */
[----:B------:R-:W-:Y:S02]  /*0540*/  IMAD.MOV.U32 R29, RZ, RZ, R36 ;  /* 0x000000ffff1d7224 */ /* 0x000fe400078e0024 */
[----:B------:R-:W-:-:S02]  /*0550*/  IMAD.MOV.U32 R27, RZ, RZ, R38 ;  /* 0x000000ffff1b7224 */ /* 0x000fc400078e0026 */
[----:B------:R-:W-:Y:S02]  /*0560*/  IMAD.MOV.U32 R26, RZ, RZ, R39 ;  /* 0x000000ffff1a7224 */ /* 0x000fe400078e0027 */
[----:B------:R-:W-:Y:S02]  /*0570*/  IMAD.MOV.U32 R25, RZ, RZ, R40 ;  /* 0x000000ffff197224 */ /* 0x000fe400078e0028 */
[----:B------:R-:W-:-:S07]  /*0580*/  IMAD.MOV R24, RZ, RZ, -R24 ;  /* 0x000000ffff187224 */ /* 0x000fce00078e0a18 */
.L_x_21:
[----:B------:R-:W-:Y:S01]  /*0590*/  ISETP.GE.AND P0, PT, R16, UR38, PT ;  /* 0x0000002610007c0c */ /* 0x000fe2000bf06270 */
[----:B------:R-:W-:Y:S03]  /*05a0*/  BSSY.RECONVERGENT B6, `(.L_x_5) ;  /* 0x000000f000067945 */ /* 0x000fe60003800200 */
[----:B------:R-:W-:Y:S02]  /*05b0*/  P2R R23, PR, RZ, 0x1 ;  /* 0x00000001ff177803 */ /* 0x000fe40000000000 */
[----:B------:R-:W-:-:S13]  /*05c0*/  ISETP.GE.OR P0, PT, R32, UR39, P0 ;  /* 0x0000002720007c0c */ /* 0x000fda0008706670 */
[----:B------:R-:W-:Y:S05]  /*05d0*/  @P0 BRA `(.L_x_6) ;  /* 0x00000000002c0947 */ /* 0x000fea0003800000 */
[----:B------:R-:W-:Y:S01]  /*05e0*/  MOV R8, 0x0 ;  /* 0x0000000000087802 */ /* 0x000fe20000000f00 */
[----:B------:R-:W-:Y:S01]  /*05f0*/  IMAD.MOV.U32 R17, RZ, RZ, R32 ;  /* 0x000000ffff117224 */ /* 0x000fe200078e0020 */
[----:B------:R-:W0:Y:S01]  /*0600*/  LDCU.64 UR4, c[0x4][0x8] ;  /* 0x01000100ff0477ac */ /* 0x000e220008000a00 */
[----:B------:R-:W-:Y:S02]  /*0610*/  IMAD.MOV.U32 R6, RZ, RZ, R22 ;  /* 0x000000ffff067224 */ /* 0x000fe400078e0016 */
[----:B------:R-:W-:Y:S01]  /*0620*/  IMAD.MOV.U32 R7, RZ, RZ, R2 ;  /* 0x000000ffff077224 */ /* 0x000fe200078e0002 */
[----:B------:R1:W-:Y:S01]  /*0630*/  STL.128 [R1], R16 ;  /* 0x0000001001007387 */ /* 0x0003e20000100c00 */
[----:B------:R-:W2:Y:S01]  /*0640*/  LDC.64 R8, c[0x4][R8] ;  /* 0x0100000008087b82 */ /* 0x000ea20000000a00 */
[----:B0-----:R-:W-:Y:S01]  /*0650*/  IMAD.U32 R4, RZ, RZ, UR4 ;  /* 0x00000004ff047e24 */ /* 0x001fe2000f8e00ff */
[----:B------:R-:W-:-:S07]  /*0660*/  MOV R5, UR5 ;  /* 0x0000000500057c02 */ /* 0x000fce0008000f00 */
[----:B------:R-:W-:-:S07]  /*0670*/  LEPC R20, `(.L_x_6) ;  /* 0x000000001014794e */ /* 0x000fce0000000000 */
[----:B-12---:R-:W-:Y:S05]  /*0680*/  CALL.ABS.NOINC R8 ;  /* 0x0000000008007343 */ /* 0x006fea0003c00000 */
.L_x_6:
[----:B------:R-:W-:Y:S05]  /*0690*/  BSYNC.RECONVERGENT B6 ;  /* 0x0000000000067941 */ /* 0x000fea0003800200 */
.L_x_5:
[----:B------:R-:W-:Y:S01]  /*06a0*/  ISETP.NE.AND P6, PT, R23, RZ, PT ;  /* 0x000000ff1700720c */ /* 0x000fe20003fc5270 */
[----:B------:R-:W-:Y:S03]  /*06b0*/  BSSY.RECONVERGENT B6, `(.L_x_7) ;  /* 0x000000e000067945 */ /* 0x000fe60003800200 */
[----:B------:R-:W-:-:S13]  /*06c0*/  ISETP.GE.OR P0, PT, R25, UR37, P6 ;  /* 0x0000002519007c0c */ /* 0x000fda000b706670 */
[----:B------:R-:W-:Y:S05]  /*06d0*/  @P0 BRA `(.L_x_8) ;  /* 0x00000000002c0947 */ /* 0x000fea0003800000 */
[----:B------:R-:W-:Y:S01]  /*06e0*/  MOV R8, 0x0 ;  /* 0x0000000000087802 */ /* 0x000fe20000000f00 */
[----:B------:R-:W-:Y:S01]  /*06f0*/  IMAD.MOV.U32 R17, RZ, RZ, R25 ;  /* 0x000000ffff117224 */ /* 0x000fe200078e0019 */
[----:B------:R-:W0:Y:S01]  /*0700*/  LDCU.64 UR4, c[0x4][0x8] ;  /* 0x01000100ff0477ac */ /* 0x000e220008000a00 */
[----:B------:R-:W-:Y:S01]  /*0710*/  IMAD.MOV.U32 R6, RZ, RZ, R22 ;  /* 0x000000ffff067224 */ /* 0x000fe200078e0016 */
[----:B------:R-:W-:Y:S02]  /*0720*/  MOV R7, R2 ;  /* 0x0000000200077202 */ /* 0x000fe40000000f00 */
[----:B------:R1:W-:Y:S01]  /*0730*/  STL.128 [R1], R16 ;  /* 0x0000001001007387 */ /* 0x0003e20000100c00 */
[----:B------:R-:W2:Y:S01]  /*0740*/  LDC.64 R8, c[0x4][R8] ;  /* 0x0100000008087b82 */ /* 0x000ea20000000a00 */
[----:B0-----:R-:W-:Y:S02]  /*0750*/  IMAD.U32 R4, RZ, RZ, UR4 ;  /* 0x00000004ff047e24 */ /* 0x001fe4000f8e00ff */
[----:B-1----:R-:W-:-:S07]  /*0760*/  IMAD.U32 R5, RZ, RZ, UR5 ;  /* 0x00000005ff057e24 */ /* 0x002fce000f8e00ff */
[----:B------:R-:W-:-:S07]  /*0770*/  LEPC R20, `(.L_x_8) ;  /* 0x000000001014794e */ /* 0x000fce0000000000 */
[----:B--2---:R-:W-:Y:S05]  /*0780*/  CALL.ABS.NOINC R8 ;  /* 0x0000000008007343 */ /* 0x004fea0003c00000 */
.L_x_8:
[----:B------:R-:W-:Y:S05]  /*0790*/  BSYNC.RECONVERGENT B6 ;  /* 0x0000000000067941 */ /* 0x000fea0003800200 */
.L_x_7:
[----:B------:R-:W-:Y:S01]  /*07a0*/  ISETP.NE.AND P6, PT, R23, RZ, PT ;  /* 0x000000ff1700720c */ /* 0x000fe20003fc5270 */
[----:B------:R-:W-:Y:S03]  /*07b0*/  BSSY.RECONVERGENT B6, `(.L_x_9) ;  /* 0x000000e000067945 */ /* 0x000fe60003800200 */
        /* <DEDUP_REMOVED lines=9> */
[----:B0-----:R-:W-:Y:S02]  /*0850*/  IMAD.U32 R4, RZ, RZ, UR4 ;  /* 0x00000004ff047e24 */ /* 0x001fe4000f8e00ff */
[----:B-1----:R-:W-:-:S07]  /*0860*/  IMAD.U32 R5, RZ, RZ, UR5 ;  /* 0x00000005ff057e24 */ /* 0x002fce000f8e00ff */
[----:B------:R-:W-:-:S07]  /*0870*/  LEPC R20, `(.L_x_10) ;  /* 0x000000001014794e */ /* 0x000fce0000000000 */
[----:B--2---:R-:W-:Y:S05]  /*0880*/  CALL.ABS.NOINC R8 ;  /* 0x0000000008007343 */ /* 0x004fea0003c00000 */
.L_x_10:
[----:B------:R-:W-:Y:S05]  /*0890*/  BSYNC.RECONVERGENT B6 ;  /* 0x0000000000067941 */ /* 0x000fea0003800200 */
.L_x_9:
        /* <DEDUP_REMOVED lines=11> */
[----:B0-----:R-:W-:Y:S01]  /*0950*/  MOV R4, UR4 ;  /* 0x0000000400047c02 */ /* 0x001fe20008000f00 */
[----:B------:R-:W-:-:S07]  /*0960*/  IMAD.U32 R5, RZ, RZ, UR5 ;  /* 0x00000005ff057e24 */ /* 0x000fce000f8e00ff */
[----:B------:R-:W-:-:S07]  /*0970*/  LEPC R20, `(.L_x_12) ;  /* 0x000000001014794e */ /* 0x000fce0000000000 */
[----:B-12---:R-:W-:Y:S05]  /*0980*/  CALL.ABS.NOINC R8 ;  /* 0x0000000008007343 */ /* 0x006fea0003c00000 */
.L_x_12:
[----:B------:R-:W-:Y:S05]  /*0990*/  BSYNC.RECONVERGENT B6 ;  /* 0x0000000000067941 */ /* 0x000fea0003800200 */
.L_x_11:
[----:B------:R-:W-:Y:S01]  /*09a0*/  ISETP.NE.AND P6, PT, R23, RZ, PT ;  /* 0x000000ff1700720c */ /* 0x000fe20003fc5270 */
[----:B------:R-:W-:Y:S03]  /*09b0*/  BSSY.RECONVERGENT B6, `(.L_x_13) ;  /* 0x000000e000067945 */ /* 0x000fe60003800200 */
[----:B------:R-:W-:-:S13]  /*09c0*/  ISETP.GE.OR P0, PT, R28, UR37, P6 ;  /* 0x000000251c007c0c */ /* 0x000fda000b706670 */
[----:B------:R-:W-:Y:S05]  /*09d0*/  @P0 BRA `(.L_x_14) ;  /* 0x00000000002c0947 */ /* 0x000fea0003800000 */
[----:B------:R-:W-:Y:S01]  /*09e0*/  MOV R8, 0x0 ;  /* 0x0000000000087802 */ /* 0x000fe20000000f00 */
[----:B------:R-:W-:Y:S01]  /*09f0*/  IMAD.MOV.U32 R17, RZ, RZ, R28 ;  /* 0x000000ffff117224 */ /* 0x000fe200078e001c */
[----:B------:R-:W0:Y:S01]  /*0a00*/  LDCU.64 UR4, c[0x4][0x8] ;  /* 0x01000100ff0477ac */ /* 0x000e220008000a00 */
[----:B------:R-:W-:Y:S01]  /*0a10*/  MOV R6, R22 ;  /* 0x0000001600067202 */ /* 0x000fe20000000f00 */
[----:B------:R-:W-:Y:S02]  /*0a20*/  IMAD.MOV.U32 R7, RZ, RZ, R2 ;  /* 0x000000ffff077224 */ /* 0x000fe400078e0002 */
[----:B------:R1:W-:Y:S01]  /*0a30*/  STL.128 [R1], R16 ;  /* 0x0000001001007387 */ /* 0x0003e20000100c00 */
[----:B------:R-:W2:Y:S01]  /*0a40*/  LDC.64 R8, c[0x4][R8] ;  /* 0x0100000008087b82 */ /* 0x000ea20000000a00 */
[----:B0-----:R-:W-:Y:S02]  /*0a50*/  IMAD.U32 R4, RZ, RZ, UR4 ;  /* 0x00000004ff047e24 */ /* 0x001fe4000f8e00ff */
[----:B-1----:R-:W-:-:S07]  /*0a60*/  IMAD.U32 R5, RZ, RZ, UR5 ;  /* 0x00000005ff057e24 */ /* 0x002fce000f8e00ff */
[----:B------:R-:W-:-:S07]  /*0a70*/  LEPC R20, `(.L_x_14) ;  /* 0x000000001014794e */ /* 0x000fce0000000000 */
[----:B--2---:R-:W-:Y:S05]  /*0a80*/  CALL.ABS.NOINC R8 ;  /* 0x0000000008007343 */ /* 0x004fea0003c00000 */
.L_x_14:
[----:B------:R-:W-:Y:S05]  /*0a90*/  BSYNC.RECONVERGENT B6 ;  /* 0x0000000000067941 */ /* 0x000fea0003800200 */
.L_x_13:
        /* <DEDUP_REMOVED lines=15> */
.L_x_16:
[----:B------:R-:W-:Y:S05]  /*0b90*/  BSYNC.RECONVERGENT B6 ;  /* 0x0000000000067941 */ /* 0x000fea0003800200 */
.L_x_15:
[----:B------:R-:W-:Y:S01]  /*0ba0*/  ISETP.NE.AND P6, PT, R23, RZ, PT ;  /* 0x000000ff1700720c */ /* 0x000fe20003fc5270 */
[----:B------:R-:W-:Y:S03]  /*0bb0*/  BSSY.RECONVERGENT B6, `(.L_x_17) ;  /* 0x000000e000067945 */ /* 0x000fe60003800200 */
[----:B------:R-:W-:-:S13]  /*0bc0*/  ISETP.GE.OR P0, PT, R30, UR37, P6 ;  /* 0x000000251e007c0c */ /* 0x000fda000b706670 */
[----:B------:R-:W-:Y:S05]  /*0bd0*/  @P0 BRA `(.L_x_18) ;  /* 0x00000000002c0947 */ /* 0x000fea0003800000 */
[----:B------:R-:W-:Y:S01]  /*0be0*/  MOV R8, 0x0 ;  /* 0x0000000000087802 */ /* 0x000fe20000000f00 */
[----:B------:R-:W0:Y:S01]  /*0bf0*/  LDCU.64 UR4, c[0x4][0x8] ;  /* 0x01000100ff0477ac */ /* 0x000e220008000a00 */
[----:B------:R-:W-:Y:S01]  /*0c00*/  MOV R17, R30 ;  /* 0x0000001e00117202 */ /* 0x000fe20000000f00 */
[----:B------:R-:W-:Y:S02]  /*0c10*/  IMAD.MOV.U32 R6, RZ, RZ, R22 ;  /* 0x000000ffff067224 */ /* 0x000fe400078e0016 */
[----:B------:R-:W-:Y:S01]  /*0c20*/  IMAD.MOV.U32 R7, RZ, RZ, R2 ;  /* 0x000000ffff077224 */ /* 0x000fe200078e0002 */
[----:B------:R-:W1:Y:S01]  /*0c30*/  LDC.64 R8, c[0x4][R8] ;  /* 0x0100000008087b82 */ /* 0x000e620000000a00 */
[----:B------:R2:W-:Y:S01]  /*0c40*/  STL.128 [R1], R16 ;  /* 0x0000001001007387 */ /* 0x0005e20000100c00 */
[----:B0-----:R-:W-:Y:S02]  /*0c50*/  IMAD.U32 R4, RZ, RZ, UR4 ;  /* 0x00000004ff047e24 */ /* 0x001fe4000f8e00ff */
[----:B------:R-:W-:-:S07]  /*0c60*/  IMAD.U32 R5, RZ, RZ, UR5 ;  /* 0x00000005ff057e24 */ /* 0x000fce000f8e00ff */
[----:B------:R-:W-:-:S07]  /*0c70*/  LEPC R20, `(.L_x_18) ;  /* 0x000000001014794e */ /* 0x000fce0000000000 */
[----:B-12---:R-:W-:Y:S05]  /*0c80*/  CALL.ABS.NOINC R8 ;  /* 0x0000000008007343 */ /* 0x006fea0003c00000 */
.L_x_18:
[----:B------:R-:W-:Y:S05]  /*0c90*/  BSYNC.RECONVERGENT B6 ;  /* 0x0000000000067941 */ /* 0x000fea0003800200 */
.L_x_17:
        /* <DEDUP_REMOVED lines=15> */
.L_x_20:
[----:B------:R-:W-:Y:S05]  /*0d90*/  BSYNC.RECONVERGENT B6 ;  /* 0x0000000000067941 */ /* 0x000fea0003800200 */
.L_x_19:
[----:B------:R-:W-:Y:S01]  /*0da0*/  VIADD R24, R24, 0x8 ;  /* 0x0000000818187836 */ /* 0x000fe20000000000 */
[C---:B------:R-:W-:Y:S01]  /*0db0*/  LEA R28, R44.reuse, R28, 0x3 ;  /* 0x0000001c2c1c7211 */ /* 0x040fe200078e18ff */
[C---:B------:R-:W-:Y:S02]  /*0dc0*/  IMAD R25, R44.reuse, 0x8, R25 ;  /* 0x000000082c197824 */ /* 0x040fe400078e0219 */
[----:B------:R-:W-:Y:S01]  /*0dd0*/  IMAD R26, R44, 0x8, R26 ;  /* 0x000000082c1a7824 */ /* 0x000fe200078e021a */
[----:B------:R-:W-:Y:S01]  /*0de0*/  ISETP.NE.AND P0, PT, R24, RZ, PT ;  /* 0x000000ff1800720c */ /* 0x000fe20003f05270 */
[C---:B------:R-:W-:Y:S02]  /*0df0*/  IMAD R27, R44.reuse, 0x8, R27 ;  /* 0x000000082c1b7824 */ /* 0x040fe400078e021b */
[C---:B------:R-:W-:Y:S02]  /*0e00*/  IMAD R29, R44.reuse, 0x8, R29 ;  /* 0x000000082c1d7824 */ /* 0x040fe400078e021d */
[----:B------:R-:W-:-:S02]  /*0e10*/  IMAD R30, R44, 0x8, R30 ;  /* 0x000000082c1e7824 */ /* 0x000fc400078e021e */
[C---:B------:R-:W-:Y:S02]  /*0e20*/  IMAD R31, R44.reuse, 0x8, R31 ;  /* 0x000000082c1f7824 */ /* 0x040fe400078e021f */
[----:B------:R-:W-:-:S04]  /*0e30*/  IMAD R32, R44, 0x8, R32 ;  /* 0x000000082c207824 */ /* 0x000fc800078e0220 */
[----:B------:R-:W-:Y:S05]  /*0e40*/  @P0 BRA `(.L_x_21) ;  /* 0xfffffff400d00947 */ /* 0x000fea000383ffff */
[----:B------:R-:W-:Y:S05]  /*0e50*/  BSYNC.RECONVERGENT B7 ;  /* 0x0000000000077941 */ /* 0x000fea0003800200 */
.L_x_4:
[----:B------:R-:W-:-:S07]  /*0e60*/  LOP3.LUT R23, R19, 0x7ffffff8, RZ, 0xc0, !PT ;  /* 0x7ffffff813177812 */ /* 0x000fce00078ec0ff */
.L_x_3:
[----:B------:R-:W-:Y:S01]  /*0e70*/  LOP3.LUT R0, R19, 0x7, RZ, 0xc0, !PT ;  /* 0x0000000713007812 */ /* 0x000fe200078ec0ff */
[----:B------:R-:W-:Y:S03]  /*0e80*/  BSSY.RECONVERGENT B7, `(.L_x_2) ;  /* 0x0000086000077945 */ /* 0x000fe60003800200 */
[----:B------:R-:W-:-:S13]  /*0e90*/  ISETP.NE.AND P0, PT, R0, RZ, PT ;  /* 0x000000ff0000720c */ /* 0x000fda0003f05270 */
[----:B------:R-:W-:Y:S05]  /*0ea0*/  @!P0 BRA `(.L_x_22) ;  /* 0x00000008000c8947 */ /* 0x000fea0003800000 */
[----:B------:R-:W-:-:S05]  /*0eb0*/  VIADD R0, R0, 0xffffffff ;  /* 0xffffffff00007836 */ /* 0x000fca0000000000 */
[----:B------:R-:W-:-:S13]  /*0ec0*/  ISETP.GE.U32.AND P0, PT, R0, 0x3, PT ;  /* 0x000000030000780c */ /* 0x000fda0003f06070 */
[----:B------:R-:W-:Y:S05]  /*0ed0*/  @!P0 BRA `(.L_x_23) ;  /* 0x0000000400188947 */ /* 0x000fea0003800000 */
[----:B------:R-:W0:Y:S01]  /*0ee0*/  LDCU.64 UR4, c[0x0][0x380] ;  /* 0x00007000ff0477ac */ /* 0x000e220008000a00 */
[----:B------:R-:W-:Y:S01]  /*0ef0*/  IMAD R17, R44, R23, R41 ;  /* 0x000000172c117224 */ /* 0x000fe200078e0229 */
[----:B------:R-:W-:Y:S01]  /*0f00*/  BSSY.RECONVERGENT B6, `(.L_x_24) ;  /* 0x000000f000067945 */ /* 0x000fe20003800200 */
[----:B0-----:R-:W-:-:S04]  /*0f10*/  ISETP.GE.AND P0, PT, R16, UR4, PT ;  /* 0x0000000410007c0c */ /* 0x001fc8000bf06270 */
[----:B------:R-:W-:Y:S02]  /*0f20*/  P2R R24, PR, RZ, 0x1 ;  /* 0x00000001ff187803 */ /* 0x000fe40000000000 */
[----:B------:R-:W-:-:S13]  /*0f30*/  ISETP.GE.OR P0, PT, R17, UR5, P0 ;  /* 0x0000000511007c0c */ /* 0x000fda0008706670 */
[----:B------:R-:W-:Y:S05]  /*0f40*/  @P0 BRA `(.L_x_25) ;  /* 0x0000000000280947 */ /* 0x000fea0003800000 */
[----:B------:R-:W-:Y:S01]  /*0f50*/  MOV R8, 0x0 ;  /* 0x0000000000087802 */ /* 0x000fe20000000f00 */
[----:B------:R0:W-:Y:S01]  /*0f60*/  STL.128 [R1], R16 ;  /* 0x0000001001007387 */ /* 0x0001e20000100c00 */
[----:B------:R-:W1:Y:S01]  /*0f70*/  LDCU.64 UR4, c[0x4][0x8] ;  /* 0x01000100ff0477ac */ /* 0x000e620008000a00 */
[----:B------:R-:W-:Y:S02]  /*0f80*/  IMAD.MOV.U32 R6, RZ, RZ, R22 ;  /* 0x000000ffff067224 */ /* 0x000fe400078e0016 */
[----:B------:R-:W-:Y:S01]  /*0f90*/  IMAD.MOV.U32 R7, RZ, RZ, R2 ;  /* 0x000000ffff077224 */ /* 0x000fe200078e0002 */
[----:B------:R-:W2:Y:S01]  /*0fa0*/  LDC.64 R8, c[0x4][R8] ;  /* 0x0100000008087b82 */ /* 0x000ea20000000a00 */
[----:B-1----:R-:W-:Y:S01]  /*0fb0*/  IMAD.U32 R4, RZ, RZ, UR4 ;  /* 0x00000004ff047e24 */ /* 0x002fe2000f8e00ff */
[----:B0-----:R-:W-:-:S07]  /*0fc0*/  MOV R5, UR5 ;  /* 0x0000000500057c02 */ /* 0x001fce0008000f00 */
[----:B------:R-:W-:-:S07]  /*0fd0*/  LEPC R20, `(.L_x_25) ;  /* 0x000000001014794e */ /* 0x000fce0000000000 */
[----:B--2---:R-:W-:Y:S05]  /*0fe0*/  CALL.ABS.NOINC R8 ;  /* 0x0000000008007343 */ /* 0x004fea0003c00000 */
.L_x_25:
[----:B------:R-:W-:Y:S05]  /*0ff0*/  BSYNC.RECONVERGENT B6 ;  /* 0x0000000000067941 */ /* 0x000fea0003800200 */
.L_x_24:
[----:B------:R-:W0:Y:S01]  /*1000*/  LDCU UR4, c[0x0][0x384] ;  /* 0x00007080ff0477ac */ /* 0x000e220008000800 */
[----:B------:R-:W-:Y:S01]  /*1010*/  IMAD.IADD R17, R44, 0x1, R17 ;  /* 0x000000012c117824 */ /* 0x000fe200078e0211 */
[----:B------:R-:W-:Y:S01]  /*1020*/  ISETP.NE.AND P6, PT, R24, RZ, PT ;  /* 0x000000ff1800720c */ /* 0x000fe20003fc5270 */
[----:B------:R-:W-:Y:S03]  /*1030*/  BSSY.RECONVERGENT B6, `(.L_x_26) ;  /* 0x000000d000067945 */ /* 0x000fe60003800200 */
[----:B0-----:R-:W-:-:S13]  /*1040*/  ISETP.GE.OR P0, PT, R17, UR4, P6 ;  /* 0x0000000411007c0c */ /* 0x001fda000b706670 */
[----:B------:R-:W-:Y:S05]  /*1050*/  @P0 BRA `(.L_x_27) ;  /* 0x0000000000280947 */ /* 0x000fea0003800000 */
[----:B------:R-:W-:Y:S01]  /*1060*/  MOV R8, 0x0 ;  /* 0x0000000000087802 */ /* 0x000fe20000000f00 */
[----:B------:R0:W-:Y:S01]  /*1070*/  STL.128 [R1], R16 ;  /* 0x0000001001007387 */ /* 0x0001e20000100c00 */
[----:B------:R-:W1:Y:S01]  /*1080*/  LDCU.64 UR4, c[0x4][0x8] ;  /* 0x01000100ff0477ac */ /* 0x000e620008000a00 */
[----:B------:R-:W-:Y:S01]  /*1090*/  IMAD.MOV.U32 R6, RZ, RZ, R22 ;  /* 0x000000ffff067224 */ /* 0x000fe200078e0016 */
[----:B------:R-:W-:Y:S02]  /*10a0*/  MOV R7, R2 ;  /* 0x0000000200077202 */ /* 0x000fe40000000f00 */
[----:B------:R-:W2:Y:S01]  /*10b0*/  LDC.64 R8, c[0x4][R8] ;  /* 0x0100000008087b82 */ /* 0x000ea20000000a00 */
[----:B-1----:R-:W-:Y:S02]  /*10c0*/  IMAD.U32 R4, RZ, RZ, UR4 ;  /* 0x00000004ff047e24 */ /* 0x002fe4000f8e00ff */
[----:B0-----:R-:W-:-:S07]  /*10d0*/  IMAD.U32 R5, RZ, RZ, UR5 ;  /* 0x00000005ff057e24 */ /* 0x001fce000f8e00ff */
[----:B------:R-:W-:-:S07]  /*10e0*/  LEPC R20, `(.L_x_27) ;  /* 0x000000001014794e */ /* 0x000fce0000000000 */
[----:B--2---:R-:W-:Y:S05]  /*10f0*/  CALL.ABS.NOINC R8 ;  /* 0x0000000008007343 */ /* 0x004fea0003c00000 */
.L_x_27:
[----:B------:R-:W-:Y:S05]  /*1100*/  BSYNC.RECONVERGENT B6 ;  /* 0x0000000000067941 */ /* 0x000fea0003800200 */
.L_x_26:
        /* <DEDUP_REMOVED lines=9> */
[----:B------:R-:W-:Y:S02]  /*11a0*/  IMAD.MOV.U32 R6, RZ, RZ, R22 ;  /* 0x000000ffff067224 */ /* 0x000fe400078e0016 */
[----:B------:R-:W-:Y:S01]  /*11b0*/  IMAD.MOV.U32 R7, RZ, RZ, R2 ;  /* 0x000000ffff077224 */ /* 0x000fe200078e0002 */
[----:B------:R-:W2:Y:S01]  /*11c0*/  LDC.64 R8, c[0x4][R8] ;  /* 0x0100000008087b82 */ /* 0x000ea20000000a00 */
[----:B-1----:R-:W-:Y:S02]  /*11d0*/  IMAD.U32 R4, RZ, RZ, UR4 ;  /* 0x00000004ff047e24 */ /* 0x002fe4000f8e00ff */
[----:B0-----:R-:W-:-:S07]  /*11e0*/  IMAD.U32 R5, RZ, RZ, UR5 ;  /* 0x00000005ff057e24 */ /* 0x001fce000f8e00ff */
[----:B------:R-:W-:-:S07]  /*11f0*/  LEPC R20, `(.L_x_29) ;  /* 0x000000001014794e */ /* 0x000fce0000000000 */
[----:B--2---:R-:W-:Y:S05]  /*1200*/  CALL.ABS.NOINC R8 ;  /* 0x0000000008007343 */ /* 0x004fea0003c00000 */
.L_x_29:
[----:B------:R-:W-:Y:S05]  /*1210*/  BSYNC.RECONVERGENT B6 ;  /* 0x0000000000067941 */ /* 0x000fea0003800200 */
.L_x_28:
        /* <DEDUP_REMOVED lines=12> */
[----:B-1----:R-:W-:Y:S01]  /*12e0*/  MOV R4, UR4 ;  /* 0x0000000400047c02 */ /* 0x002fe20008000f00 */
[----:B0-----:R-:W-:-:S07]  /*12f0*/  IMAD.U32 R5, RZ, RZ, UR5 ;  /* 0x00000005ff057e24 */ /* 0x001fce000f8e00ff */
[----:B------:R-:W-:-:S07]  /*1300*/  LEPC R20, `(.L_x_31) ;  /* 0x000000001014794e */ /* 0x000fce0000000000 */
[----:B--2---:R-:W-:Y:S05]  /*1310*/  CALL.ABS.NOINC R8 ;  /* 0x0000000008007343 */ /* 0x004fea0003c00000 */
.L_x_31:
[----:B------:R-:W-:Y:S05]  /*1320*/  BSYNC.RECONVERGENT B6 ;  /* 0x0000000000067941 */ /* 0x000fea0003800200 */
.L_x_30:
[----:B------:R-:W-:-:S07]  /*1330*/  VIADD R23, R23, 0x4 ;  /* 0x0000000417177836 */ /* 0x000fce0000000000 */
.L_x_23:
[----:B------:R-:W-:-:S13]  /*1340*/  LOP3.LUT P0, R0, R19, 0x3, RZ, 0xc0, !PT ;  /* 0x0000000313007812 */ /* 0x000fda000780c0ff */
[----:B------:R-:W-:Y:S05]  /*1350*/  @!P0 BRA `(.L_x_22) ;  /* 0x0000000000e08947 */ /* 0x000fea0003800000 */
[----:B------:R-:W-:-:S13]  /*1360*/  ISETP.NE.AND P0, PT, R0, 0x1, PT ;  /* 0x000000010000780c */ /* 0x000fda0003f05270 */
        /* <DEDUP_REMOVED lines=11> */
[----:B------:R-:W-:Y:S01]  /*1420*/  MOV R6, R22 ;  /* 0x0000001600067202 */ /* 0x000fe20000000f00 */
[----:B------:R-:W-:Y:S02]  /*1430*/  IMAD.MOV.U32 R7, RZ, RZ, R2 ;  /* 0x000000ffff077224 */ /* 0x000fe400078e0002 */
[----:B------:R-:W2:Y:S01]  /*1440*/  LDC.64 R8, c[0x4][R8] ;  /* 0x0100000008087b82 */ /* 0x000ea20000000a00 */
[----:B-1----:R-:W-:Y:S02]  /*1450*/  IMAD.U32 R4, RZ, RZ, UR4 ;  /* 0x00000004ff047e24 */ /* 0x002fe4000f8e00ff */
[----:B0-----:R-:W-:-:S07]  /*1460*/  IMAD.U32 R5, RZ, RZ, UR5 ;  /* 0x00000005ff057e24 */ /* 0x001fce000f8e00ff */
[----:B------:R-:W-:-:S07]  /*1470*/  LEPC R20, `(.L_x_34) ;  /* 0x000000001014794e */ /* 0x000fce0000000000 */
[----:B--2---:R-:W-:Y:S05]  /*1480*/  CALL.ABS.NOINC R8 ;  /* 0x0000000008007343 */ /* 0x004fea0003c00000 */
.L_x_34:
[----:B------:R-:W-:Y:S05]  /*1490*/  BSYNC.RECONVERGENT B6 ;  /* 0x0000000000067941 */ /* 0x000fea0003800200 */
.L_x_33:
        /* <DEDUP_REMOVED lines=16> */
.L_x_36:
[----:B------:R-:W-:Y:S05]  /*15a0*/  BSYNC.RECONVERGENT B6 ;  /* 0x0000000000067941 */ /* 0x000fea0003800200 */
.L_x_35:
[----:B------:R-:W-:-:S07]  /*15b0*/  IADD3 R23, PT, PT, R23, 0x2, RZ ;  /* 0x0000000217177810 */ /* 0x000fce0007ffe0ff */
.L_x_32:
[----:B------:R-:W-:-:S04]  /*15c0*/  LOP3.LUT R0, R19, 0x1, RZ, 0xc0, !PT ;  /* 0x0000000113007812 */ /* 0x000fc800078ec0ff */
[----:B------:R-:W-:-:S13]  /*15d0*/  ISETP.NE.U32.AND P0, PT, R0, 0x1, PT ;  /* 0x000000010000780c */ /* 0x000fda0003f05070 */
[----:B------:R-:W-:Y:S05]  /*15e0*/  @P0 BRA `(.L_x_22) ;  /* 0x00000000003c0947 */ /* 0x000fea0003800000 */
[----:B------:R-:W0:Y:S01]  /*15f0*/  LDCU.64 UR4, c[0x0][0x380] ;  /* 0x00007000ff0477ac */ /* 0x000e220008000a00 */
[----:B------:R-:W-:-:S05]  /*1600*/  IMAD R17, R44, R23, R41 ;  /* 0x000000172c117224 */ /* 0x000fca00078e0229 */
[----:B0-----:R-:W-:-:S04]  /*1610*/  ISETP.GE.AND P0, PT, R17, UR5, PT ;  /* 0x0000000511007c0c */ /* 0x001fc8000bf06270 */
[----:B------:R-:W-:-:S13]  /*1620*/  ISETP.GE.OR P0, PT, R16, UR4, P0 ;  /* 0x0000000410007c0c */ /* 0x000fda0008706670 */
[----:B------:R-:W-:Y:S05]  /*1630*/  @P0 BRA `(.L_x_22) ;  /* 0x0000000000280947 */ /* 0x000fea0003800000 */
[----:B------:R-:W-:Y:S01]  /*1640*/  MOV R0, 0x0 ;  /* 0x0000000000007802 */ /* 0x000fe20000000f00 */
[----:B------:R0:W-:Y:S01]  /*1650*/  STL.128 [R1], R16 ;  /* 0x0000001001007387 */ /* 0x0001e20000100c00 */
[----:B------:R-:W1:Y:S01]  /*1660*/  LDCU.64 UR4, c[0x4][0x8] ;  /* 0x01000100ff0477ac */ /* 0x000e620008000a00 */
[----:B------:R-:W-:Y:S01]  /*1670*/  IMAD.MOV.U32 R6, RZ, RZ, R22 ;  /* 0x000000ffff067224 */ /* 0x000fe200078e0016 */
[----:B------:R0:W2:Y:S01]  /*1680*/  LDC.64 R8, c[0x4][R0] ;  /* 0x0100000000087b82 */ /* 0x0000a20000000a00 */
[----:B------:R-:W-:Y:S02]  /*1690*/  IMAD.MOV.U32 R7, RZ, RZ, R2 ;  /* 0x000000ffff077224 */ /* 0x000fe400078e0002 */
[----:B-1----:R-:W-:Y:S02]  /*16a0*/  IMAD.U32 R4, RZ, RZ, UR4 ;  /* 0x00000004ff047e24 */ /* 0x002fe4000f8e00ff */
[----:B0-----:R-:W-:-:S07]  /*16b0*/  IMAD.U32 R5, RZ, RZ, UR5 ;  /* 0x00000005ff057e24 */ /* 0x001fce000f8e00ff */
[----:B------:R-:W-:-:S07]  /*16c0*/  LEPC R20, `(.L_x_22) ;  /* 0x000000001014794e */ /* 0x000fce0000000000 */
[----:B--2---:R-:W-:Y:S05]  /*16d0*/  CALL.ABS.NOINC R8 ;  /* 0x0000000008007343 */ /* 0x004fea0003c00000 */
.L_x_22:
[----:B------:R-:W-:Y:S05]  /*16e0*/  BSYNC.RECONVERGENT B7 ;  /* 0x0000000000077941 */ /* 0x000fea0003800200 */
.L_x_2:
[----:B------:R-:W-:-:S05]  /*16f0*/  VIADD R33, R33, 0x1 ;  /* 0x0000000121217836 */ /* 0x000fca0000000000 */
[----:B------:R-:W-:-:S13]  /*1700*/  ISETP.NE.AND P0, PT, R33, R18, PT ;  /* 0x000000122100720c */ /* 0x000fda0003f05270 */
[----:B------:R-:W-:Y:S05]  /*1710*/  @P0 BRA `(.L_x_37) ;  /* 0xffffffec00580947 */ /* 0x000fea000383ffff */
[----:B------:R-:W-:Y:S05]  /*1720*/  EXIT ;  /* 0x000000000000794d */ /* 0x000fea0003800000 */
        .weak           $__internal_0_$__cuda_sm3x_div_rn_noftz_f32_slowpath
        .type           $__internal_0_$__cuda_sm3x_div_rn_noftz_f32_slowpath,@function
        .size           $__internal_0_$__cuda_sm3x_div_rn_noftz_f32_slowpath,(.L_x_47 - $__internal_0_$__cuda_sm3x_div_rn_noftz_f32_slowpath)
$__internal_0_$__cuda_sm3x_div_rn_noftz_f32_slowpath:
[----:B------:R-:W-:Y:S02]  /*1730*/  SHF.R.U32.HI R7, RZ, 0x17, R3 ;  /* 0x00000017ff077819 */ /* 0x000fe40000011603 */
[----:B------:R-:W-:Y:S02]  /*1740*/  SHF.R.U32.HI R5, RZ, 0x17, R0 ;  /* 0x00000017ff057819 */ /* 0x000fe40000011600 */
[----:B------:R-:W-:Y:S02]  /*1750*/  LOP3.LUT R12, R7, 0xff, RZ, 0xc0, !PT ;  /* 0x000000ff070c7812 */ /* 0x000fe400078ec0ff */
[----:B------:R-:W-:Y:S02]  /*1760*/  LOP3.LUT R10, R5, 0xff, RZ, 0xc0, !PT ;  /* 0x000000ff050a7812 */ /* 0x000fe400078ec0ff */
[----:B------:R-:W-:-:S03]  /*1770*/  IADD3 R8, PT, PT, R12, -0x1, RZ ;  /* 0xffffffff0c087810 */ /* 0x000fc60007ffe0ff */
[----:B------:R-:W-:Y:S01]  /*1780*/  VIADD R7, R10, 0xffffffff ;  /* 0xffffffff0a077836 */ /* 0x000fe20000000000 */
[----:B------:R-:W-:-:S04]  /*1790*/  ISETP.GT.U32.AND P0, PT, R8, 0xfd, PT ;  /* 0x000000fd0800780c */ /* 0x000fc80003f04070 */
[----:B------:R-:W-:-:S13]  /*17a0*/  ISETP.GT.U32.OR P0, PT, R7, 0xfd, P0 ;  /* 0x000000fd0700780c */ /* 0x000fda0000704470 */
[----:B------:R-:W-:Y:S01]  /*17b0*/  @!P0 IMAD.MOV.U32 R5, RZ, RZ, RZ ;  /* 0x000000ffff058224 */ /* 0x000fe200078e00ff */
[----:B------:R-:W-:Y:S06]  /*17c0*/  @!P0 BRA `(.L_x_38) ;  /* 0x00000000005c8947 */ /* 0x000fec0003800000 */
[----:B------:R-:W-:Y:S02]  /*17d0*/  FSETP.GTU.FTZ.AND P0, PT, |R0|, +INF , PT ;  /* 0x7f8000000000780b */ /* 0x000fe40003f1c200 */
[----:B------:R-:W-:-:S04]  /*17e0*/  FSETP.GTU.FTZ.AND P1, PT, |R3|, +INF , PT ;  /* 0x7f8000000300780b */ /* 0x000fc80003f3c200 */
[----:B------:R-:W-:-:S13]  /*17f0*/  PLOP3.LUT P0, PT, P0, P1, PT, 0xf8, 0x8f ;  /* 0x00000000008f781c */ /* 0x000fda0000703f70 */
[----:B------:R-:W-:Y:S05]  /*1800*/  @P0 BRA `(.L_x_39) ;  /* 0x0000000400440947 */ /* 0x000fea0003800000 */
[----:B------:R-:W-:-:S13]  /*1810*/  LOP3.LUT P0, RZ, R3, 0x7fffffff, R0, 0xc8, !PT ;  /* 0x7fffffff03ff7812 */ /* 0x000fda000780c800 */
[----:B------:R-:W-:Y:S05]  /*1820*/  @!P0 BRA `(.L_x_40) ;  /* 0x0000000400348947 */ /* 0x000fea0003800000 */
[C---:B------:R-:W-:Y:S02]  /*1830*/  FSETP.NEU.FTZ.AND P2, PT, |R0|.reuse, +INF , PT ;  /* 0x7f8000000000780b */ /* 0x040fe40003f5d200 */
[----:B------:R-:W-:Y:S02]  /*1840*/  FSETP.NEU.FTZ.AND P1, PT, |R3|, +INF , PT ;  /* 0x7f8000000300780b */ /* 0x000fe40003f3d200 */
[----:B------:R-:W-:-:S11]  /*1850*/  FSETP.NEU.FTZ.AND P0, PT, |R0|, +INF , PT ;  /* 0x7f8000000000780b */ /* 0x000fd60003f1d200 */
[----:B------:R-:W-:Y:S05]  /*1860*/  @!P1 BRA !P2, `(.L_x_40) ;  /* 0x0000000400249947 */ /* 0x000fea0005000000 */
[----:B------:R-:W-:-:S04]  /*1870*/  LOP3.LUT P2, RZ, R0, 0x7fffffff, RZ, 0xc0, !PT ;  /* 0x7fffffff00ff7812 */ /* 0x000fc8000784c0ff */
[----:B------:R-:W-:-:S13]  /*1880*/  PLOP3.LUT P1, PT, P1, P2, PT, 0x2f, 0xf2 ;  /* 0x0000000000f2781c */ /* 0x000fda0000f24577 */
[----:B------:R-:W-:Y:S05]  /*1890*/  @P1 BRA `(.L_x_41) ;  /* 0x0000000400101947 */ /* 0x000fea0003800000 */
[----:B------:R-:W-:-:S04]  /*18a0*/  LOP3.LUT P1, RZ, R3, 0x7fffffff, RZ, 0xc0, !PT ;  /* 0x7fffffff03ff7812 */ /* 0x000fc8000782c0ff */
[----:B------:R-:W-:-:S13]  /*18b0*/  PLOP3.LUT P0, PT, P0, P1, PT, 0x2f, 0xf2 ;  /* 0x0000000000f2781c */ /* 0x000fda0000702577 */
[----:B------:R-:W-:Y:S05]  /*18c0*/  @P0 BRA `(.L_x_42) ;  /* 0x0000000000f80947 */ /* 0x000fea0003800000 */
[----:B------:R-:W-:Y:S02]  /*18d0*/  ISETP.GE.AND P0, PT, R7, RZ, PT ;  /* 0x000000ff0700720c */ /* 0x000fe40003f06270 */
[----:B------:R-:W-:-:S11]  /*18e0*/  ISETP.GE.AND P1, PT, R8, RZ, PT ;  /* 0x000000ff0800720c */ /* 0x000fd60003f26270 */
[----:B------:R-:W-:Y:S02]  /*18f0*/  @P0 IMAD.MOV.U32 R5, RZ, RZ, RZ ;  /* 0x000000ffff050224 */ /* 0x000fe400078e00ff */
[----:B------:R-:W-:Y:S01]  /*1900*/  @!P0 FFMA R0, R0, 1.84467440737095516160e+19, RZ ;  /* 0x5f80000000008823 */ /* 0x000fe200000000ff */
[----:B------:R-:W-:Y:S02]  /*1910*/  @!P0 IMAD.MOV.U32 R5, RZ, RZ, -0x40 ;  /* 0xffffffc0ff058424 */ /* 0x000fe400078e00ff */
[----:B------:R-:W-:Y:S02]  /*1920*/  @!P1 FFMA R3, R3, 1.84467440737095516160e+19, RZ ;  /* 0x5f80000003039823 */ /* 0x000fe400000000ff */
[----:B------:R-:W-:-:S07]  /*1930*/  @!P1 VIADD R5, R5, 0x40 ;  /* 0x0000004005059836 */ /* 0x000fce0000000000 */
.L_x_38:
[----:B------:R-:W-:-:S04]  /*1940*/  LEA R8, R12, 0xc0800000, 0x17 ;  /* 0xc08000000c087811 */ /* 0x000fc800078eb8ff */
[----:B------:R-:W-:Y:S01]  /*1950*/  IADD3 R8, PT, PT, -R8, R3, RZ ;  /* 0x0000000308087210 */ /* 0x000fe20007ffe1ff */
[----:B------:R-:W-:-:S03]  /*1960*/  VIADD R3, R10, 0xffffff81 ;  /* 0xffffff810a037836 */ /* 0x000fc60000000000 */
[----:B------:R0:W1:Y:S01]  /*1970*/  MUFU.RCP R7, R8 ;  /* 0x0000000800077308 */ /* 0x0000620000001000 */
[----:B------:R-:W-:Y:S01]  /*1980*/  FADD.FTZ R9, -R8, -RZ ;  /* 0x800000ff08097221 */ /* 0x000fe20000010100 */
[C---:B------:R-:W-:Y:S01]  /*1990*/  IMAD R0, R3.reuse, -0x800000, R0 ;  /* 0xff80000003007824 */ /* 0x040fe200078e0200 */
[----:B0-----:R-:W-:-:S05]  /*19a0*/  IADD3 R8, PT, PT, R3, 0x7f, -R12 ;  /* 0x0000007f03087810 */ /* 0x001fca0007ffe80c */
[----:B------:R-:W-:Y:S02]  /*19b0*/  IMAD.IADD R8, R8, 0x1, R5 ;  /* 0x0000000108087824 */ /* 0x000fe400078e0205 */
[----:B-1----:R-:W-:-:S04]  /*19c0*/  FFMA R10, R7, R9, 1 ;  /* 0x3f800000070a7423 */ /* 0x002fc80000000009 */
[----:B------:R-:W-:-:S04]  /*19d0*/  FFMA R14, R7, R10, R7 ;  /* 0x0000000a070e7223 */ /* 0x000fc80000000007 */
[----:B------:R-:W-:-:S04]  /*19e0*/  FFMA R7, R0, R14, RZ ;  /* 0x0000000e00077223 */ /* 0x000fc800000000ff */
[----:B------:R-:W-:-:S04]  /*19f0*/  FFMA R10, R9, R7, R0 ;  /* 0x00000007090a7223 */ /* 0x000fc80000000000 */
[----:B------:R-:W-:-:S04]  /*1a00*/  FFMA R11, R14, R10, R7 ;  /* 0x0000000a0e0b7223 */ /* 0x000fc80000000007 */
[----:B------:R-:W-:-:S04]  /*1a10*/  FFMA R10, R9, R11, R0 ;  /* 0x0000000b090a7223 */ /* 0x000fc80000000000 */
[----:B------:R-:W-:-:S05]  /*1a20*/  FFMA R7, R14, R10, R11 ;  /* 0x0000000a0e077223 */ /* 0x000fca000000000b */
[----:B------:R-:W-:-:S04]  /*1a30*/  SHF.R.U32.HI R0, RZ, 0x17, R7 ;  /* 0x00000017ff007819 */ /* 0x000fc80000011607 */
[----:B------:R-:W-:-:S05]  /*1a40*/  LOP3.LUT R0, R0, 0xff, RZ, 0xc0, !PT ;  /* 0x000000ff00007812 */ /* 0x000fca00078ec0ff */
[----:B------:R-:W-:-:S04]  /*1a50*/  IMAD.IADD R9, R0, 0x1, R8 ;  /* 0x0000000100097824 */ /* 0x000fc800078e0208 */
[----:B------:R-:W-:-:S05]  /*1a60*/  VIADD R0, R9, 0xffffffff ;  /* 0xffffffff09007836 */ /* 0x000fca0000000000 */
[----:B------:R-:W-:-:S13]  /*1a70*/  ISETP.GE.U32.AND P0, PT, R0, 0xfe, PT ;  /* 0x000000fe0000780c */ /* 0x000fda0003f06070 */
[----:B------:R-:W-:Y:S05]  /*1a80*/  @!P0 BRA `(.L_x_43) ;  /* 0x0000000000808947 */ /* 0x000fea0003800000 */
[----:B------:R-:W-:-:S13]  /*1a90*/  ISETP.GT.AND P0, PT, R9, 0xfe, PT ;  /* 0x000000fe0900780c */ /* 0x000fda0003f04270 */
[----:B------:R-:W-:Y:S05]  /*1aa0*/  @P0 BRA `(.L_x_44) ;  /* 0x00000000006c0947 */ /* 0x000fea0003800000 */
[----:B------:R-:W-:-:S13]  /*1ab0*/  ISETP.GE.AND P0, PT, R9, 0x1, PT ;  /* 0x000000010900780c */ /* 0x000fda0003f06270 */
[----:B------:R-:W-:Y:S05]  /*1ac0*/  @P0 BRA `(.L_x_45) ;  /* 0x0000000000980947 */ /* 0x000fea0003800000 */
[----:B------:R-:W-:Y:S02]  /*1ad0*/  ISETP.GE.AND P0, PT, R9, -0x18, PT ;  /* 0xffffffe80900780c */ /* 0x000fe40003f06270 */
[----:B------:R-:W-:-:S11]  /*1ae0*/  LOP3.LUT R7, R7, 0x80000000, RZ, 0xc0, !PT ;  /* 0x8000000007077812 */ /* 0x000fd600078ec0ff */
[----:B------:R-:W-:Y:S05]  /*1af0*/  @!P0 BRA `(.L_x_45) ;  /* 0x00000000008c8947 */ /* 0x000fea0003800000 */
[CCC-:B------:R-:W-:Y:S01]  /*1b00*/  FFMA.RZ R0, R14.reuse, R10.reuse, R11.reuse ;  /* 0x0000000a0e007223 */ /* 0x1c0fe2000000c00b */
[C---:B------:R-:W-:Y:S02]  /*1b10*/  VIADD R8, R9.reuse, 0x20 ;  /* 0x0000002009087836 */ /* 0x040fe40000000000 */
[-CC-:B------:R-:W-:Y:S01]  /*1b20*/  FFMA.RM R3, R14, R10.reuse, R11.reuse ;  /* 0x0000000a0e037223 */ /* 0x180fe2000000400b */
[C---:B------:R-:W-:Y:S02]  /*1b30*/  ISETP.NE.AND P2, PT, R9.reuse, RZ, PT ;  /* 0x000000ff0900720c */ /* 0x040fe40003f45270 */
[----:B------:R-:W-:Y:S01]  /*1b40*/  LOP3.LUT R5, R0, 0x7fffff, RZ, 0xc0, !PT ;  /* 0x007fffff00057812 */ /* 0x000fe200078ec0ff */
[----:B------:R-:W-:Y:S01]  /*1b50*/  FFMA.RP R0, R14, R10, R11 ;  /* 0x0000000a0e007223 */ /* 0x000fe2000000800b */
[----:B------:R-:W-:Y:S02]  /*1b60*/  ISETP.NE.AND P1, PT, R9, RZ, PT ;  /* 0x000000ff0900720c */ /* 0x000fe40003f25270 */
[----:B------:R-:W-:-:S02]  /*1b70*/  LOP3.LUT R5, R5, 0x800000, RZ, 0xfc, !PT ;  /* 0x0080000005057812 */ /* 0x000fc400078efcff */
[----:B------:R-:W-:Y:S02]  /*1b80*/  IADD3 R9, PT, PT, -R9, RZ, RZ ;  /* 0x000000ff09097210 */ /* 0x000fe40007ffe1ff */
[----:B------:R-:W-:Y:S02]  /*1b90*/  SHF.L.U32 R8, R5, R8, RZ ;  /* 0x0000000805087219 */ /* 0x000fe400000006ff */
[----:B------:R-:W-:Y:S02]  /*1ba0*/  FSETP.NEU.FTZ.AND P0, PT, R0, R3, PT ;  /* 0x000000030000720b */ /* 0x000fe40003f1d000 */
[----:B------:R-:W-:Y:S02]  /*1bb0*/  SEL R0, R9, RZ, P2 ;  /* 0x000000ff09007207 */ /* 0x000fe40001000000 */
[----:B------:R-:W-:Y:S02]  /*1bc0*/  ISETP.NE.AND P1, PT, R8, RZ, P1 ;  /* 0x000000ff0800720c */ /* 0x000fe40000f25270 */
[----:B------:R-:W-:-:S02]  /*1bd0*/  SHF.R.U32.HI R0, RZ, R0, R5 ;  /* 0x00000000ff007219 */ /* 0x000fc40000011605 */
[----:B------:R-:W-:Y:S02]  /*1be0*/  PLOP3.LUT P0, PT, P0, P1, PT, 0xf8, 0x8f ;  /* 0x00000000008f781c */ /* 0x000fe40000703f70 */
[----:B------:R-:W-:Y:S02]  /*1bf0*/  SHF.R.U32.HI R8, RZ, 0x1, R0 ;  /* 0x00000001ff087819 */ /* 0x000fe40000011600 */
[----:B------:R-:W-:-:S04]  /*1c00*/  SEL R3, RZ, 0x1, !P0 ;  /* 0x00000001ff037807 */ /* 0x000fc80004000000 */
[----:B------:R-:W-:-:S04]  /*1c10*/  LOP3.LUT R3, R3, 0x1, R8, 0xf8, !PT ;  /* 0x0000000103037812 */ /* 0x000fc800078ef808 */
[----:B------:R-:W-:-:S05]  /*1c20*/  LOP3.LUT R3, R3, R0, RZ, 0xc0, !PT ;  /* 0x0000000003037212 */ /* 0x000fca00078ec0ff */
[----:B------:R-:W-:-:S05]  /*1c30*/  IMAD.IADD R8, R8, 0x1, R3 ;  /* 0x0000000108087824 */ /* 0x000fca00078e0203 */
[----:B------:R-:W-:Y:S01]  /*1c40*/  LOP3.LUT R7, R8, R7, RZ, 0xfc, !PT ;  /* 0x0000000708077212 */ /* 0x000fe200078efcff */
[----:B------:R-:W-:Y:S06]  /*1c50*/  BRA `(.L_x_45) ;  /* 0x0000000000347947 */ /* 0x000fec0003800000 */
.L_x_44:
[----:B------:R-:W-:-:S04]  /*1c60*/  LOP3.LUT R7, R7, 0x80000000, RZ, 0xc0, !PT ;  /* 0x8000000007077812 */ /* 0x000fc800078ec0ff */
[----:B------:R-:W-:Y:S01]  /*1c70*/  LOP3.LUT R7, R7, 0x7f800000, RZ, 0xfc, !PT ;  /* 0x7f80000007077812 */ /* 0x000fe200078efcff */
[----:B------:R-:W-:Y:S06]  /*1c80*/  BRA `(.L_x_45) ;  /* 0x0000000000287947 */ /* 0x000fec0003800000 */
.L_x_43:
[----:B------:R-:W-:Y:S01]  /*1c90*/  IMAD R7, R8, 0x800000, R7 ;  /* 0x0080000008077824 */ /* 0x000fe200078e0207 */
[----:B------:R-:W-:Y:S06]  /*1ca0*/  BRA `(.L_x_45) ;  /* 0x0000000000207947 */ /* 0x000fec0003800000 */
.L_x_42:
[----:B------:R-:W-:-:S04]  /*1cb0*/  LOP3.LUT R0, R3, 0x80000000, R0, 0x48, !PT ;  /* 0x8000000003007812 */ /* 0x000fc800078e4800 */
[----:B------:R-:W-:Y:S01]  /*1cc0*/  LOP3.LUT R7, R0, 0x7f800000, RZ, 0xfc, !PT ;  /* 0x7f80000000077812 */ /* 0x000fe200078efcff */
[----:B------:R-:W-:Y:S06]  /*1cd0*/  BRA `(.L_x_45) ;  /* 0x0000000000147947 */ /* 0x000fec0003800000 */
.L_x_41:
[----:B------:R-:W-:Y:S01]  /*1ce0*/  LOP3.LUT R7, R3, 0x80000000, R0, 0x48, !PT ;  /* 0x8000000003077812 */ /* 0x000fe200078e4800 */
[----:B------:R-:W-:Y:S06]  /*1cf0*/  BRA `(.L_x_45) ;  /* 0x00000000000c7947 */ /* 0x000fec0003800000 */
.L_x_40:
[----:B------:R-:W0:Y:S01]  /*1d00*/  MUFU.RSQ R7, -QNAN ;  /* 0xffc0000000077908 */ /* 0x000e220000001400 */
[----:B------:R-:W-:Y:S05]  /*1d10*/  BRA `(.L_x_45) ;  /* 0x0000000000047947 */ /* 0x000fea0003800000 */
.L_x_39:
[----:B------:R-:W-:-:S07]  /*1d20*/  FADD.FTZ R7, R0, R3 ;  /* 0x0000000300077221 */ /* 0x000fce0000010000 */
.L_x_45:
[----:B0-----:R-:W-:Y:S02]  /*1d30*/  IMAD.MOV.U32 R19, RZ, RZ, R7 ;  /* 0x000000ffff137224 */ /* 0x001fe400078e0007 */
[----:B------:R-:W-:-:S04]  /*1d40*/  IMAD.MOV.U32 R7, RZ, RZ, 0x0 ;  /* 0x00000000ff077424 */ /* 0x000fc800078e00ff */
[----:B------:R-:W-:Y:S05]  /*1d50*/  RET.REL.NODEC R6 `(_Z11treadtesteriiPi) ;  /* 0xffffffe006a87950 */ /* 0x000fea0003c3ffff */
.L_x_46:
[----:B------:R-:W-:-:S00]  /*1d60*/  BRA `(.L_x_46) ;  /* 0xfffffffc00fc7947 */ /* 0x000fc0000383ffff */
[----:B------:R-:W-:-:S00]  /*1d70*/  NOP ;  /* 0x0000000000007918 */ /* 0x000fc00000000000 */
        /* <DEDUP_REMOVED lines=8> */
.L_x_47:


//--------------------- .nv.global.init           --------------------------
	.section	.nv.global.init,"aw",@progbits
.nv.global.init:
	.type		$str,@object
	.size		$str,(.L_0 - $str)
$str:
        /*0000*/ 	.byte	0x28, 0x25, 0x64, 0x2c, 0x25, 0x64, 0x29, 0x20, 0x25, 0x64, 0x20, 0x25, 0x64, 0x0a, 0x00
.L_0:


//--------------------- .nv.shared.reserved.0     --------------------------
	.section	.nv.shared.reserved.0,"aw",@nobits
	.weak		__nv_reservedSMEM_offset_0_alias
	.size		__nv_reservedSMEM_offset_0_alias, 0, 64
	.other		__nv_reservedSMEM_offset_0_alias,@"STO_CUDA_RESERVED_SHARED STV_DEFAULT"
__nv_reservedSMEM_offset_0_alias:
	.zero		0
	.zero		64


//--------------------- .nv.constant0._Z11treadtesteriiPi --------------------------
	.section	.nv.constant0._Z11treadtesteriiPi,"a",@progbits
	.sectionflags	@""
	.align	4
.nv.constant0._Z11treadtesteriiPi:
	.zero		912


//--------------------- SYMBOLS --------------------------

	.type		.nv.reservedSmem.offset0,@object
	.size		.nv.reservedSmem.offset0,0x4
	.type		vprintf,@function
